//
// Generated by NVIDIA NVVM Compiler
//
// Compiler Build ID: CL-36424714
// Cuda compilation tools, release 13.0, V13.0.88
// Based on NVVM 20.0.0
//

.version 9.0
.target sm_100
.address_size 64

	// .globl	_Z17mandelbrot_updateiiiidPPPidddd

.visible .entry _Z17mandelbrot_updateiiiidPPPidddd(
	.param .u32 _Z17mandelbrot_updateiiiidPPPidddd_param_0,
	.param .u32 _Z17mandelbrot_updateiiiidPPPidddd_param_1,
	.param .u32 _Z17mandelbrot_updateiiiidPPPidddd_param_2,
	.param .u32 _Z17mandelbrot_updateiiiidPPPidddd_param_3,
	.param .f64 _Z17mandelbrot_updateiiiidPPPidddd_param_4,
	.param .u64 .ptr .align 1 _Z17mandelbrot_updateiiiidPPPidddd_param_5,
	.param .f64 _Z17mandelbrot_updateiiiidPPPidddd_param_6,
	.param .f64 _Z17mandelbrot_updateiiiidPPPidddd_param_7,
	.param .f64 _Z17mandelbrot_updateiiiidPPPidddd_param_8,
	.param .f64 _Z17mandelbrot_updateiiiidPPPidddd_param_9
)
{
	.reg .pred 	%p<39>;
	.reg .b32 	%r<42>;
	.reg .b64 	%rd<27>;
	.reg .b64 	%fd<139>;

	ld.param.u32 	%r17, [_Z17mandelbrot_updateiiiidPPPidddd_param_0];
	ld.param.u32 	%r18, [_Z17mandelbrot_updateiiiidPPPidddd_param_1];
	ld.param.u32 	%r16, [_Z17mandelbrot_updateiiiidPPPidddd_param_3];
	ld.param.f64 	%fd29, [_Z17mandelbrot_updateiiiidPPPidddd_param_4];
	ld.param.u64 	%rd8, [_Z17mandelbrot_updateiiiidPPPidddd_param_5];
	ld.param.f64 	%fd30, [_Z17mandelbrot_updateiiiidPPPidddd_param_6];
	ld.param.f64 	%fd31, [_Z17mandelbrot_updateiiiidPPPidddd_param_7];
	ld.param.f64 	%fd32, [_Z17mandelbrot_updateiiiidPPPidddd_param_8];
	ld.param.f64 	%fd33, [_Z17mandelbrot_updateiiiidPPPidddd_param_9];
	cvta.to.global.u64 	%rd9, %rd8;
	ld.global.u64 	%rd1, [%rd9];
	mov.u32 	%r20, %ctaid.x;
	mov.u32 	%r21, %ntid.x;
	mov.u32 	%r22, %tid.x;
	mad.lo.s32 	%r1, %r20, %r21, %r22;
	mov.u32 	%r23, %ctaid.y;
	mov.u32 	%r24, %ntid.y;
	mov.u32 	%r25, %tid.y;
	mad.lo.s32 	%r26, %r23, %r24, %r25;
	setp.ge.s32 	%p1, %r1, %r17;
	setp.ge.s32 	%p2, %r26, %r18;
	or.pred  	%p3, %p1, %p2;
	@%p3 bra 	$L__BB0_28;
	cvt.rn.f64.s32 	%fd34, %r1;
	fma.rn.f64 	%fd35, %fd32, %fd34, %fd30;
	fma.rn.f64 	%fd1, %fd32, 0d3FE0000000000000, %fd35;
	cvt.rn.f64.u32 	%fd36, %r26;
	fma.rn.f64 	%fd37, %fd33, %fd36, %fd31;
	fma.rn.f64 	%fd2, %fd33, 0d3FE0000000000000, %fd37;
	setp.lt.s32 	%p4, %r16, 1;
	@%p4 bra 	$L__BB0_28;
	cvta.to.global.u64 	%rd10, %rd1;
	mul.wide.s32 	%rd11, %r1, 8;
	add.s64 	%rd2, %rd10, %rd11;
	and.b32  	%r3, %r16, 3;
	setp.lt.u32 	%p5, %r16, 4;
	mov.b32 	%r41, 0;
	mov.f64 	%fd123, %fd1;
	mov.f64 	%fd124, %fd2;
	@%p5 bra 	$L__BB0_21;
	and.b32  	%r41, %r16, 2147483644;
	neg.s32 	%r38, %r41;
	mov.b32 	%r37, 1;
	mul.wide.u32 	%rd14, %r26, 4;
	mov.f64 	%fd123, %fd1;
	mov.f64 	%fd124, %fd2;
$L__BB0_4:
	abs.f64 	%fd38, %fd123;
	abs.f64 	%fd39, %fd124;
	setp.gt.f64 	%p6, %fd38, %fd39;
	selp.f64 	%fd40, %fd38, %fd39, %p6;
	selp.f64 	%fd41, %fd39, %fd38, %p6;
	div.rn.f64 	%fd42, %fd41, %fd40;
	fma.rn.f64 	%fd43, %fd42, %fd42, 0d3FF0000000000000;
	sqrt.rn.f64 	%fd44, %fd43;
	mul.f64 	%fd45, %fd40, %fd44;
	setp.eq.f64 	%p7, %fd40, 0d0000000000000000;
	setp.gt.f64 	%p8, %fd40, 0d7FEFFFFFFFFFFFFF;
	setp.gt.f64 	%p9, %fd41, 0d7FEFFFFFFFFFFFFF;
	add.f64 	%fd46, %fd39, %fd38;
	selp.f64 	%fd47, %fd46, %fd45, %p8;
	selp.f64 	%fd48, %fd46, %fd47, %p7;
	selp.f64 	%fd49, %fd46, %fd48, %p9;
	setp.leu.f64 	%p10, %fd49, %fd29;
	@%p10 bra 	$L__BB0_7;
	ld.global.u64 	%rd12, [%rd2];
	cvta.to.global.u64 	%rd13, %rd12;
	add.s64 	%rd3, %rd13, %rd14;
	ld.global.u32 	%r29, [%rd3];
	setp.ne.s32 	%p11, %r29, 0;
	@%p11 bra 	$L__BB0_7;
	add.s32 	%r30, %r37, -1;
	st.global.u32 	[%rd3], %r30;
	bra.uni 	$L__BB0_8;
$L__BB0_7:
	mul.f64 	%fd50, %fd123, %fd123;
	mul.f64 	%fd51, %fd124, %fd124;
	sub.f64 	%fd52, %fd50, %fd51;
	mul.f64 	%fd53, %fd124, %fd123;
	fma.rn.f64 	%fd54, %fd124, %fd123, %fd53;
	add.f64 	%fd123, %fd1, %fd52;
	add.f64 	%fd124, %fd2, %fd54;
$L__BB0_8:
	abs.f64 	%fd55, %fd123;
	abs.f64 	%fd56, %fd124;
	setp.gt.f64 	%p12, %fd55, %fd56;
	selp.f64 	%fd57, %fd55, %fd56, %p12;
	selp.f64 	%fd58, %fd56, %fd55, %p12;
	div.rn.f64 	%fd59, %fd58, %fd57;
	fma.rn.f64 	%fd60, %fd59, %fd59, 0d3FF0000000000000;
	sqrt.rn.f64 	%fd61, %fd60;
	mul.f64 	%fd62, %fd57, %fd61;
	setp.eq.f64 	%p13, %fd57, 0d0000000000000000;
	setp.gt.f64 	%p14, %fd57, 0d7FEFFFFFFFFFFFFF;
	setp.gt.f64 	%p15, %fd58, 0d7FEFFFFFFFFFFFFF;
	add.f64 	%fd63, %fd56, %fd55;
	selp.f64 	%fd64, %fd63, %fd62, %p14;
	selp.f64 	%fd65, %fd63, %fd64, %p13;
	selp.f64 	%fd66, %fd63, %fd65, %p15;
	setp.leu.f64 	%p16, %fd66, %fd29;
	@%p16 bra 	$L__BB0_10;
	ld.global.u64 	%rd15, [%rd2];
	cvta.to.global.u64 	%rd16, %rd15;
	add.s64 	%rd4, %rd16, %rd14;
	ld.global.u32 	%r31, [%rd4];
	setp.eq.s32 	%p17, %r31, 0;
	@%p17 bra 	$L__BB0_11;
$L__BB0_10:
	mul.f64 	%fd67, %fd123, %fd123;
	mul.f64 	%fd68, %fd124, %fd124;
	sub.f64 	%fd69, %fd67, %fd68;
	mul.f64 	%fd70, %fd124, %fd123;
	fma.rn.f64 	%fd71, %fd124, %fd123, %fd70;
	add.f64 	%fd123, %fd1, %fd69;
	add.f64 	%fd124, %fd2, %fd71;
	bra.uni 	$L__BB0_12;
$L__BB0_11:
	st.global.u32 	[%rd4], %r37;
$L__BB0_12:
	abs.f64 	%fd72, %fd123;
	abs.f64 	%fd73, %fd124;
	setp.gt.f64 	%p18, %fd72, %fd73;
	selp.f64 	%fd74, %fd72, %fd73, %p18;
	selp.f64 	%fd75, %fd73, %fd72, %p18;
	div.rn.f64 	%fd76, %fd75, %fd74;
	fma.rn.f64 	%fd77, %fd76, %fd76, 0d3FF0000000000000;
	sqrt.rn.f64 	%fd78, %fd77;
	mul.f64 	%fd79, %fd74, %fd78;
	setp.eq.f64 	%p19, %fd74, 0d0000000000000000;
	setp.gt.f64 	%p20, %fd74, 0d7FEFFFFFFFFFFFFF;
	setp.gt.f64 	%p21, %fd75, 0d7FEFFFFFFFFFFFFF;
	add.f64 	%fd80, %fd73, %fd72;
	selp.f64 	%fd81, %fd80, %fd79, %p20;
	selp.f64 	%fd82, %fd80, %fd81, %p19;
	selp.f64 	%fd83, %fd80, %fd82, %p21;
	setp.leu.f64 	%p22, %fd83, %fd29;
	@%p22 bra 	$L__BB0_14;
	ld.global.u64 	%rd18, [%rd2];
	cvta.to.global.u64 	%rd19, %rd18;
	add.s64 	%rd5, %rd19, %rd14;
	ld.global.u32 	%r32, [%rd5];
	setp.eq.s32 	%p23, %r32, 0;
	@%p23 bra 	$L__BB0_15;
$L__BB0_14:
	mul.f64 	%fd84, %fd123, %fd123;
	mul.f64 	%fd85, %fd124, %fd124;
	sub.f64 	%fd86, %fd84, %fd85;
	mul.f64 	%fd87, %fd124, %fd123;
	fma.rn.f64 	%fd88, %fd124, %fd123, %fd87;
	add.f64 	%fd123, %fd1, %fd86;
	add.f64 	%fd124, %fd2, %fd88;
	bra.uni 	$L__BB0_16;
$L__BB0_15:
	add.s32 	%r33, %r37, 1;
	st.global.u32 	[%rd5], %r33;
$L__BB0_16:
	abs.f64 	%fd89, %fd123;
	abs.f64 	%fd90, %fd124;
	setp.gt.f64 	%p24, %fd89, %fd90;
	selp.f64 	%fd91, %fd89, %fd90, %p24;
	selp.f64 	%fd92, %fd90, %fd89, %p24;
	div.rn.f64 	%fd93, %fd92, %fd91;
	fma.rn.f64 	%fd94, %fd93, %fd93, 0d3FF0000000000000;
	sqrt.rn.f64 	%fd95, %fd94;
	mul.f64 	%fd96, %fd91, %fd95;
	setp.eq.f64 	%p25, %fd91, 0d0000000000000000;
	setp.gt.f64 	%p26, %fd91, 0d7FEFFFFFFFFFFFFF;
	setp.gt.f64 	%p27, %fd92, 0d7FEFFFFFFFFFFFFF;
	add.f64 	%fd97, %fd90, %fd89;
	selp.f64 	%fd98, %fd97, %fd96, %p26;
	selp.f64 	%fd99, %fd97, %fd98, %p25;
	selp.f64 	%fd100, %fd97, %fd99, %p27;
	setp.leu.f64 	%p28, %fd100, %fd29;
	@%p28 bra 	$L__BB0_18;
	ld.global.u64 	%rd21, [%rd2];
	cvta.to.global.u64 	%rd22, %rd21;
	add.s64 	%rd6, %rd22, %rd14;
	ld.global.u32 	%r34, [%rd6];
	setp.eq.s32 	%p29, %r34, 0;
	@%p29 bra 	$L__BB0_19;
$L__BB0_18:
	mul.f64 	%fd101, %fd123, %fd123;
	mul.f64 	%fd102, %fd124, %fd124;
	sub.f64 	%fd103, %fd101, %fd102;
	mul.f64 	%fd104, %fd124, %fd123;
	fma.rn.f64 	%fd105, %fd124, %fd123, %fd104;
	add.f64 	%fd123, %fd1, %fd103;
	add.f64 	%fd124, %fd2, %fd105;
	bra.uni 	$L__BB0_20;
$L__BB0_19:
	add.s32 	%r35, %r37, 2;
	st.global.u32 	[%rd6], %r35;
$L__BB0_20:
	add.s32 	%r38, %r38, 4;
	add.s32 	%r37, %r37, 4;
	setp.ne.s32 	%p30, %r38, 0;
	@%p30 bra 	$L__BB0_4;
$L__BB0_21:
	setp.eq.s32 	%p31, %r3, 0;
	@%p31 bra 	$L__BB0_28;
	neg.s32 	%r40, %r3;
	mul.wide.u32 	%rd26, %r26, 4;
$L__BB0_23:
	.pragma "nounroll";
	abs.f64 	%fd106, %fd123;
	abs.f64 	%fd107, %fd124;
	setp.gt.f64 	%p32, %fd106, %fd107;
	selp.f64 	%fd108, %fd106, %fd107, %p32;
	selp.f64 	%fd109, %fd107, %fd106, %p32;
	div.rn.f64 	%fd110, %fd109, %fd108;
	fma.rn.f64 	%fd111, %fd110, %fd110, 0d3FF0000000000000;
	sqrt.rn.f64 	%fd112, %fd111;
	mul.f64 	%fd113, %fd108, %fd112;
	setp.eq.f64 	%p33, %fd108, 0d0000000000000000;
	setp.gt.f64 	%p34, %fd108, 0d7FEFFFFFFFFFFFFF;
	setp.gt.f64 	%p35, %fd109, 0d7FEFFFFFFFFFFFFF;
	add.f64 	%fd114, %fd107, %fd106;
	selp.f64 	%fd115, %fd114, %fd113, %p34;
	selp.f64 	%fd116, %fd114, %fd115, %p33;
	selp.f64 	%fd117, %fd114, %fd116, %p35;
	setp.leu.f64 	%p36, %fd117, %fd29;
	@%p36 bra 	$L__BB0_25;
	ld.global.u64 	%rd24, [%rd2];
	cvta.to.global.u64 	%rd25, %rd24;
	add.s64 	%rd7, %rd25, %rd26;
	ld.global.u32 	%r36, [%rd7];
	setp.eq.s32 	%p37, %r36, 0;
	@%p37 bra 	$L__BB0_26;
$L__BB0_25:
	mul.f64 	%fd118, %fd123, %fd123;
	mul.f64 	%fd119, %fd124, %fd124;
	sub.f64 	%fd120, %fd118, %fd119;
	mul.f64 	%fd121, %fd124, %fd123;
	fma.rn.f64 	%fd122, %fd124, %fd123, %fd121;
	add.f64 	%fd123, %fd1, %fd120;
	add.f64 	%fd124, %fd2, %fd122;
	bra.uni 	$L__BB0_27;
$L__BB0_26:
	st.global.u32 	[%rd7], %r41;
$L__BB0_27:
	add.s32 	%r41, %r41, 1;
	add.s32 	%r40, %r40, 1;
	setp.ne.s32 	%p38, %r40, 0;
	@%p38 bra 	$L__BB0_23;
$L__BB0_28:
	ret;

}


// ===== COMPILED SASS (sm_100) =====

	.target	sm_100

	.elftype	@"ET_EXEC"


//--------------------- .note.nv.tkinfo           --------------------------
	.section	.note.nv.tkinfo,"",@"SHT_NOTE"
	.sectionflags	@"SHF_NOTE_NV_TKINFO"
	.tkinfo
        /*0018*/ 	.word	0x00000002
        /*0030*/ 	.string	""
        /*0030*/ 	.string	"ptxas"
        /*0030*/ 	.string	"Cuda compilation tools, release 13.0, V13.0.88"
        /*0030*/ 	.string	"Build cuda_13.0.r13.0/compiler.36424714_0"
        /*0030*/ 	.string	"-arch sm_100 -m 64 "



//--------------------- .note.nv.cuinfo           --------------------------
	.section	.note.nv.cuinfo,"",@"SHT_NOTE"
	.sectionflags	@"SHF_NOTE_NV_CUINFO"
        /*0018*/ 	.short	0x0002
        /*001a*/ 	.short	0x0064
        /*001c*/ 	.short	0x0082
	.zero		2


//--------------------- .nv.info                  --------------------------
	.section	.nv.info,"",@"SHT_CUDA_INFO"
	.align	4


	//----- nvinfo : EIATTR_REGCOUNT
	.align		4
        /*0000*/ 	.byte	0x04, 0x2f
        /*0002*/ 	.short	(.L_1 - .L_0)
	.align		4
.L_0:
        /*0004*/ 	.word	index@(_Z17mandelbrot_updateiiiidPPPidddd)
        /*0008*/ 	.word	0x00000028


	//----- nvinfo : EIATTR_FRAME_SIZE
	.align		4
.L_1:
        /*000c*/ 	.byte	0x04, 0x11
        /*000e*/ 	.short	(.L_3 - .L_2)
	.align		4
.L_2:
        /*0010*/ 	.word	index@($__internal_1_$__cuda_sm20_dsqrt_rn_f64_mediumpath_v1)
        /*0014*/ 	.word	0x00000000


	//----- nvinfo : EIATTR_FRAME_SIZE
	.align		4
.L_3:
        /*0018*/ 	.byte	0x04, 0x11
        /*001a*/ 	.short	(.L_5 - .L_4)
	.align		4
.L_4:
        /*001c*/ 	.word	index@($__internal_0_$__cuda_sm20_div_rn_f64_full)
        /*0020*/ 	.word	0x00000000


	//----- nvinfo : EIATTR_FRAME_SIZE
	.align		4
.L_5:
        /*0024*/ 	.byte	0x04, 0x11
        /*0026*/ 	.short	(.L_7 - .L_6)
	.align		4
.L_6:
        /*0028*/ 	.word	index@(_Z17mandelbrot_updateiiiidPPPidddd)
        /*002c*/ 	.word	0x00000000


	//----- nvinfo : EIATTR_MIN_STACK_SIZE
	.align		4
.L_7:
        /*0030*/ 	.byte	0x04, 0x12
        /*0032*/ 	.short	(.L_9 - .L_8)
	.align		4
.L_8:
        /*0034*/ 	.word	index@(_Z17mandelbrot_updateiiiidPPPidddd)
        /*0038*/ 	.word	0x00000000
.L_9:


//--------------------- .nv.compat                --------------------------
	.section	.nv.compat,"",@"SHT_CUDA_COMPAT_INFO"
	.align	4
        /*0000*/ 	.byte	0x02, 0x09, 0x00, 0x00, 0x02, 0x02, 0x01, 0x00, 0x02, 0x05, 0x05, 0x00, 0x03, 0x07, 0x01, 0x01
        /*0010*/ 	.byte	0x02, 0x03, 0x00, 0x00, 0x02, 0x06, 0x01, 0x00, 0x04, 0x0b, 0x08, 0x00, 0x01, 0x00, 0x00, 0x00
        /*0020*/ 	.byte	0x00, 0x00, 0x00, 0x00


//--------------------- .nv.info._Z17mandelbrot_updateiiiidPPPidddd --------------------------
	.section	.nv.info._Z17mandelbrot_updateiiiidPPPidddd,"",@"SHT_CUDA_INFO"
	.sectionflags	@""
	.align	4


	//----- nvinfo : EIATTR_CUDA_API_VERSION
	.align		4
        /*0000*/ 	.byte	0x04, 0x37
        /*0002*/ 	.short	(.L_11 - .L_10)
.L_10:
        /*0004*/ 	.word	0x00000082


	//----- nvinfo : EIATTR_KPARAM_INFO
	.align		4
.L_11:
        /*0008*/ 	.byte	0x04, 0x17
        /*000a*/ 	.short	(.L_13 - .L_12)
.L_12:
        /*000c*/ 	.word	0x00000000
        /*0010*/ 	.short	0x0009
        /*0012*/ 	.short	0x0038
        /*0014*/ 	.byte	0x00, 0xf0, 0x21, 0x00


	//----- nvinfo : EIATTR_KPARAM_INFO
	.align		4
.L_13:
        /*0018*/ 	.byte	0x04, 0x17
        /*001a*/ 	.short	(.L_15 - .L_14)
.L_14:
        /*001c*/ 	.word	0x00000000
        /*0020*/ 	.short	0x0008
        /*0022*/ 	.short	0x0030
        /*0024*/ 	.byte	0x00, 0xf0, 0x21, 0x00


	//----- nvinfo : EIATTR_KPARAM_INFO
	.align		4
.L_15:
        /*0028*/ 	.byte	0x04, 0x17
        /*002a*/ 	.short	(.L_17 - .L_16)
.L_16:
        /*002c*/ 	.word	0x00000000
        /*0030*/ 	.short	0x0007
        /*0032*/ 	.short	0x0028
        /*0034*/ 	.byte	0x00, 0xf0, 0x21, 0x00


	//----- nvinfo : EIATTR_KPARAM_INFO
	.align		4
.L_17:
        /*0038*/ 	.byte	0x04, 0x17
        /*003a*/ 	.short	(.L_19 - .L_18)
.L_18:
        /*003c*/ 	.word	0x00000000
        /*0040*/ 	.short	0x0006
        /*0042*/ 	.short	0x0020
        /*0044*/ 	.byte	0x00, 0xf0, 0x21, 0x00


	//----- nvinfo : EIATTR_KPARAM_INFO
	.align		4
.L_19:
        /*0048*/ 	.byte	0x04, 0x17
        /*004a*/ 	.short	(.L_21 - .L_20)
.L_20:
        /*004c*/ 	.word	0x00000000
        /*0050*/ 	.short	0x0005
        /*0052*/ 	.short	0x0018
        /*0054*/ 	.byte	0x00, 0xf5, 0x21, 0x00


	//----- nvinfo : EIATTR_KPARAM_INFO
	.align		4
.L_21:
        /*0058*/ 	.byte	0x04, 0x17
        /*005a*/ 	.short	(.L_23 - .L_22)
.L_22:
        /*005c*/ 	.word	0x00000000
        /*0060*/ 	.short	0x0004
        /*0062*/ 	.short	0x0010
        /*0064*/ 	.byte	0x00, 0xf0, 0x21, 0x00


	//----- nvinfo : EIATTR_KPARAM_INFO
	.align		4
.L_23:
        /*0068*/ 	.byte	0x04, 0x17
        /*006a*/ 	.short	(.L_25 - .L_24)
.L_24:
        /*006c*/ 	.word	0x00000000
        /*0070*/ 	.short	0x0003
        /*0072*/ 	.short	0x000c
        /*0074*/ 	.byte	0x00, 0xf0, 0x11, 0x00


	//----- nvinfo : EIATTR_KPARAM_INFO
	.align		4
.L_25:
        /*0078*/ 	.byte	0x04, 0x17
        /*007a*/ 	.short	(.L_27 - .L_26)
.L_26:
        /*007c*/ 	.word	0x00000000
        /*0080*/ 	.short	0x0002
        /*0082*/ 	.short	0x0008
        /*0084*/ 	.byte	0x00, 0xf0, 0x11, 0x00


	//----- nvinfo : EIATTR_KPARAM_INFO
	.align		4
.L_27:
        /*0088*/ 	.byte	0x04, 0x17
        /*008a*/ 	.short	(.L_29 - .L_28)
.L_28:
        /*008c*/ 	.word	0x00000000
        /*0090*/ 	.short	0x0001
        /*0092*/ 	.short	0x0004
        /*0094*/ 	.byte	0x00, 0xf0, 0x11, 0x00


	//----- nvinfo : EIATTR_KPARAM_INFO
	.align		4
.L_29:
        /*0098*/ 	.byte	0x04, 0x17
        /*009a*/ 	.short	(.L_31 - .L_30)
.L_30:
        /*009c*/ 	.word	0x00000000
        /*00a0*/ 	.short	0x0000
        /*00a2*/ 	.short	0x0000
        /*00a4*/ 	.byte	0x00, 0xf0, 0x11, 0x00


	//----- nvinfo : EIATTR_SPARSE_MMA_MASK
	.align		4
.L_31:
        /*00a8*/ 	.byte	0x03, 0x50
        /*00aa*/ 	.short	0x0000


	//----- nvinfo : EIATTR_MAXREG_COUNT
	.align		4
        /*00ac*/ 	.byte	0x03, 0x1b
        /*00ae*/ 	.short	0x00ff


	//----- nvinfo : EIATTR_MERCURY_ISA_VERSION
	.align		4
        /*00b0*/ 	.byte	0x03, 0x5f
        /*00b2*/ 	.short	0x0101


	//----- nvinfo : EIATTR_VRC_CTA_INIT_COUNT
	.align		4
        /*00b4*/ 	.byte	0x02, 0x4a
	.zero		1
	.zero		1


	//----- nvinfo : EIATTR_EXIT_INSTR_OFFSETS
	.align		4
        /*00b8*/ 	.byte	0x04, 0x1c
        /*00ba*/ 	.short	(.L_33 - .L_32)


	//   ....[0]....
.L_32:
        /*00bc*/ 	.word	0x000000c0


	//   ....[1]....
        /*00c0*/ 	.word	0x00000160


	//   ....[2]....
        /*00c4*/ 	.word	0x00001880


	//   ....[3]....
        /*00c8*/ 	.word	0x00001e40


	//----- nvinfo : EIATTR_CRS_STACK_SIZE
	.align		4
.L_33:
        /*00cc*/ 	.byte	0x04, 0x1e
        /*00ce*/ 	.short	(.L_35 - .L_34)
.L_34:
        /*00d0*/ 	.word	0x00000000


	//----- nvinfo : EIATTR_CBANK_PARAM_SIZE
	.align		4
.L_35:
        /*00d4*/ 	.byte	0x03, 0x19
        /*00d6*/ 	.short	0x0040


	//----- nvinfo : EIATTR_PARAM_CBANK
	.align		4
        /*00d8*/ 	.byte	0x04, 0x0a
        /*00da*/ 	.short	(.L_37 - .L_36)
	.align		4
.L_36:
        /*00dc*/ 	.word	index@(.nv.constant0._Z17mandelbrot_updateiiiidPPPidddd)
        /*00e0*/ 	.short	0x0380
        /*00e2*/ 	.short	0x0040


	//----- nvinfo : EIATTR_SW_WAR
	.align		4
.L_37:
        /*00e4*/ 	.byte	0x04, 0x36
        /*00e6*/ 	.short	(.L_39 - .L_38)
.L_38:
        /*00e8*/ 	.word	0x00000008
.L_39:


//--------------------- .nv.callgraph             --------------------------
	.section	.nv.callgraph,"",@"SHT_CUDA_CALLGRAPH"
	.align	4
	.sectionentsize	8
	.align		4
        /*0000*/ 	.word	0x00000000
	.align		4
        /*0004*/ 	.word	0xffffffff
	.align		4
        /*0008*/ 	.word	0x00000000
	.align		4
        /*000c*/ 	.word	0xfffffffe
	.align		4
        /*0010*/ 	.word	0x00000000
	.align		4
        /*0014*/ 	.word	0xfffffffd
	.align		4
        /*0018*/ 	.word	0x00000000
	.align		4
        /*001c*/ 	.word	0xfffffffc


//--------------------- .text._Z17mandelbrot_updateiiiidPPPidddd --------------------------
	.section	.text._Z17mandelbrot_updateiiiidPPPidddd,"ax",@progbits
	.align	128
        .global         _Z17mandelbrot_updateiiiidPPPidddd
        .type           _Z17mandelbrot_updateiiiidPPPidddd,@function
        .size           _Z17mandelbrot_updateiiiidPPPidddd,(.L_x_53 - _Z17mandelbrot_updateiiiidPPPidddd)
        .other          _Z17mandelbrot_updateiiiidPPPidddd,@"STO_CUDA_ENTRY STV_DEFAULT"
_Z17mandelbrot_updateiiiidPPPidddd:
.text._Z17mandelbrot_updateiiiidPPPidddd:
[----:B------:R-:W-:Y:S01]  /*0000*/  LDC R1, c[0x0][0x37c] ;  /* 0x0000df00ff017b82 */ /* 0x000fe20000000800 */
[----:B------:R-:W0:Y:S07]  /*0010*/  S2R R2, SR_TID.Y ;  /* 0x0000000000027919 */ /* 0x000e2e0000002200 */
[----:B------:R-:W1:Y:S01]  /*0020*/  LDC R17, c[0x0][0x360] ;  /* 0x0000d800ff117b82 */ /* 0x000e620000000800 */
[----:B------:R-:W2:Y:S01]  /*0030*/  LDCU.64 UR6, c[0x0][0x380] ;  /* 0x00007000ff0677ac */ /* 0x000ea20008000a00 */
[----:B------:R-:W1:Y:S06]  /*0040*/  S2R R0, SR_TID.X ;  /* 0x0000000000007919 */ /* 0x000e6c0000002100 */
[----:B------:R-:W0:Y:S08]  /*0050*/  S2UR UR5, SR_CTAID.Y ;  /* 0x00000000000579c3 */ /* 0x000e300000002600 */
[----:B------:R-:W0:Y:S08]  /*0060*/  LDC R5, c[0x0][0x364] ;  /* 0x0000d900ff057b82 */ /* 0x000e300000000800 */
[----:B------:R-:W1:Y:S01]  /*0070*/  S2UR UR4, SR_CTAID.X ;  /* 0x00000000000479c3 */ /* 0x000e620000002500 */
[----:B0-----:R-:W-:-:S05]  /*0080*/  IMAD R5, R5, UR5, R2 ;  /* 0x0000000505057c24 */ /* 0x001fca000f8e0202 */
[----:B--2---:R-:W-:Y:S01]  /*0090*/  ISETP.GE.AND P0, PT, R5, UR7, PT ;  /* 0x0000000705007c0c */ /* 0x004fe2000bf06270 */
[----:B-1----:R-:W-:-:S05]  /*00a0*/  IMAD R17, R17, UR4, R0 ;  /* 0x0000000411117c24 */ /* 0x002fca000f8e0200 */
[----:B------:R-:W-:-:S13]  /*00b0*/  ISETP.GE.OR P0, PT, R17, UR6, P0 ;  /* 0x0000000611007c0c */ /* 0x000fda0008706670 */
[----:B------:R-:W-:Y:S05]  /*00c0*/  @P0 EXIT ;  /* 0x000000000000094d */ /* 0x000fea0003800000 */
[----:B------:R-:W0:Y:S01]  /*00d0*/  LDC R0, c[0x0][0x38c] ;  /* 0x0000e300ff007b82 */ /* 0x000e220000000800 */
[----:B------:R-:W1:Y:S01]  /*00e0*/  LDCU.128 UR4, c[0x0][0x3a0] ;  /* 0x00007400ff0477ac */ /* 0x000e620008000c00 */
[----:B------:R-:W1:Y:S06]  /*00f0*/  I2F.F64 R2, R17 ;  /* 0x0000001100027312 */ /* 0x000e6c0000201c00 */
[----:B------:R-:W1:Y:S02]  /*0100*/  LDC.64 R20, c[0x0][0x3b0] ;  /* 0x0000ec00ff147b82 */ /* 0x000e640000000a00 */
[----:B------:R-:W2:Y:S06]  /*0110*/  I2F.F64.U32 R6, R5 ;  /* 0x0000000500067312 */ /* 0x000eac0000201800 */
[----:B------:R-:W2:Y:S01]  /*0120*/  LDC.64 R8, c[0x0][0x3b8] ;  /* 0x0000ee00ff087b82 */ /* 0x000ea20000000a00 */
[----:B0-----:R-:W-:Y:S01]  /*0130*/  ISETP.GE.AND P0, PT, R0, 0x1, PT ;  /* 0x000000010000780c */ /* 0x001fe20003f06270 */
[----:B-1----:R-:W-:-:S02]  /*0140*/  DFMA R2, R2, R20, UR4 ;  /* 0x0000000402027e2b */ /* 0x002fc40008000014 */
[----:B--2---:R-:W-:-:S10]  /*0150*/  DFMA R18, R6, R8, UR6 ;  /* 0x0000000606127e2b */ /* 0x004fd40008000008 */
[----:B------:R-:W-:Y:S05]  /*0160*/  @!P0 EXIT ;  /* 0x000000000000894d */ /* 0x000fea0003800000 */
[----:B------:R-:W0:Y:S01]  /*0170*/  LDC.64 R6, c[0x0][0x398] ;  /* 0x0000e600ff067b82 */ /* 0x000e220000000a00 */
[----:B------:R-:W0:Y:S02]  /*0180*/  LDCU.64 UR4, c[0x0][0x358] ;  /* 0x00006b00ff0477ac */ /* 0x000e240008000a00 */
[----:B0-----:R-:W2:Y:S01]  /*0190*/  LDG.E.64 R6, desc[UR4][R6.64] ;  /* 0x0000000406067981 */ /* 0x001ea2000c1e1b00 */
[C---:B------:R-:W-:Y:S01]  /*01a0*/  ISETP.GE.U32.AND P0, PT, R0.reuse, 0x4, PT ;  /* 0x000000040000780c */ /* 0x040fe20003f06070 */
[----:B------:R-:W-:Y:S01]  /*01b0*/  DFMA R20, R20, 0.5, R2 ;  /* 0x3fe000001414782b */ /* 0x000fe20000000002 */
[----:B------:R-:W-:Y:S01]  /*01c0*/  LOP3.LUT R4, R0, 0x3, RZ, 0xc0, !PT ;  /* 0x0000000300047812 */ /* 0x000fe200078ec0ff */
[----:B------:R-:W-:Y:S01]  /*01d0*/  DFMA R18, R8, 0.5, R18 ;  /* 0x3fe000000812782b */ /* 0x000fe20000000012 */
[----:B------:R-:W-:-:S07]  /*01e0*/  IMAD.MOV.U32 R3, RZ, RZ, RZ ;  /* 0x000000ffff037224 */ /* 0x000fce00078e00ff */
[----:B------:R-:W-:Y:S02]  /*01f0*/  IMAD.MOV.U32 R14, RZ, RZ, R20 ;  /* 0x000000ffff0e7224 */ /* 0x000fe400078e0014 */
[----:B------:R-:W-:Y:S02]  /*0200*/  IMAD.MOV.U32 R15, RZ, RZ, R21 ;  /* 0x000000ffff0f7224 */ /* 0x000fe400078e0015 */
[----:B------:R-:W-:Y:S02]  /*0210*/  IMAD.MOV.U32 R12, RZ, RZ, R18 ;  /* 0x000000ffff0c7224 */ /* 0x000fe400078e0012 */
[----:B------:R-:W-:Y:S02]  /*0220*/  IMAD.MOV.U32 R13, RZ, RZ, R19 ;  /* 0x000000ffff0d7224 */ /* 0x000fe400078e0013 */
[----:B--2---:R-:W-:Y:S01]  /*0230*/  IMAD.WIDE R16, R17, 0x8, R6 ;  /* 0x0000000811107825 */ /* 0x004fe200078e0206 */
[----:B------:R-:W-:Y:S06]  /*0240*/  @!P0 BRA `(.L_x_0) ;  /* 0x0000001400888947 */ /* 0x000fec0003800000 */
[----:B------:R-:W-:Y:S01]  /*0250*/  LOP3.LUT R3, R0, 0x7ffffffc, RZ, 0xc0, !PT ;  /* 0x7ffffffc00037812 */ /* 0x000fe200078ec0ff */
[----:B------:R-:W-:Y:S01]  /*0260*/  IMAD.MOV.U32 R2, RZ, RZ, 0x1 ;  /* 0x00000001ff027424 */ /* 0x000fe200078e00ff */
[----:B------:R-:W0:Y:S01]  /*0270*/  LDCU.64 UR8, c[0x0][0x390] ;  /* 0x00007200ff0877ac */ /* 0x000e220008000a00 */
[----:B------:R-:W-:Y:S02]  /*0280*/  IMAD.MOV.U32 R14, RZ, RZ, R20 ;  /* 0x000000ffff0e7224 */ /* 0x000fe400078e0014 */
[----:B------:R-:W-:Y:S02]  /*0290*/  IMAD.MOV.U32 R15, RZ, RZ, R21 ;  /* 0x000000ffff0f7224 */ /* 0x000fe400078e0015 */
[----:B------:R-:W-:Y:S02]  /*02a0*/  IMAD.MOV.U32 R12, RZ, RZ, R18 ;  /* 0x000000ffff0c7224 */ /* 0x000fe400078e0012 */
[----:B------:R-:W-:Y:S02]  /*02b0*/  IMAD.MOV.U32 R13, RZ, RZ, R19 ;  /* 0x000000ffff0d7224 */ /* 0x000fe400078e0013 */
[----:B------:R-:W-:-:S07]  /*02c0*/  IMAD.MOV R0, RZ, RZ, -R3 ;  /* 0x000000ffff007224 */ /* 0x000fce00078e0a03 */
.L_x_32:
[----:B0-----:R-:W-:Y:S01]  /*02d0*/  DADD R6, -RZ, |R14| ;  /* 0x00000000ff067229 */ /* 0x001fe2000000050e */
[----:B------:R-:W-:Y:S01]  /*02e0*/  IMAD.MOV.U32 R10, RZ, RZ, 0x1 ;  /* 0x00000001ff0a7424 */ /* 0x000fe200078e00ff */
[--C-:B------:R-:W-:Y:S01]  /*02f0*/  DADD R8, -RZ, |R12|.reuse ;  /* 0x00000000ff087229 */ /* 0x100fe2000000050c */
[----:B------:R-:W-:Y:S01]  /*0300*/  IADD3 R0, PT, PT, R0, 0x4, RZ ;  /* 0x0000000400007810 */ /* 0x000fe20007ffe0ff */
[----:B------:R-:W-:Y:S01]  /*0310*/  DSETP.GT.AND P0, PT, |R14|, |R12|, PT ;  /* 0x4000000c0e00722a */ /* 0x000fe20003f04200 */
[----:B------:R-:W-:Y:S02]  /*0320*/  BSSY.RECONVERGENT B0, `(.L_x_1) ;  /* 0x000001a000007945 */ /* 0x000fe40003800200 */
[----:B------:R-:W-:-:S05]  /*0330*/  ISETP.NE.AND P1, PT, R0, RZ, PT ;  /* 0x000000ff0000720c */ /* 0x000fca0003f25270 */
[----:B------:R-:W-:Y:S02]  /*0340*/  FSEL R23, R7, R9, P0 ;  /* 0x0000000907177208 */ /* 0x000fe40000000000 */
[----:B------:R-:W-:Y:S02]  /*0350*/  FSEL R22, R6, R8, P0 ;  /* 0x0000000806167208 */ /* 0x000fe40000000000 */
[----:B------:R-:W1:Y:S04]  /*0360*/  MUFU.RCP64H R11, R23 ;  /* 0x00000017000b7308 */ /* 0x000e680000001800 */
[----:B-1----:R-:W-:-:S08]  /*0370*/  DFMA R24, -R22, R10, 1 ;  /* 0x3ff000001618742b */ /* 0x002fd0000000010a */
[----:B------:R-:W-:-:S08]  /*0380*/  DFMA R24, R24, R24, R24 ;  /* 0x000000181818722b */ /* 0x000fd00000000018 */
[----:B------:R-:W-:-:S08]  /*0390*/  DFMA R24, R10, R24, R10 ;  /* 0x000000180a18722b */ /* 0x000fd0000000000a */
[----:B------:R-:W-:-:S08]  /*03a0*/  DFMA R10, -R22, R24, 1 ;  /* 0x3ff00000160a742b */ /* 0x000fd00000000118 */
[----:B------:R-:W-:Y:S01]  /*03b0*/  DFMA R10, R24, R10, R24 ;  /* 0x0000000a180a722b */ /* 0x000fe20000000018 */
[----:B------:R-:W-:Y:S02]  /*03c0*/  FSEL R24, R8, R6, P0 ;  /* 0x0000000608187208 */ /* 0x000fe40000000000 */
[----:B------:R-:W-:-:S04]  /*03d0*/  FSEL R25, R9, R7, P0 ;  /* 0x0000000709197208 */ /* 0x000fc80000000000 */
[----:B------:R-:W-:Y:S02]  /*03e0*/  FSETP.GEU.AND P2, PT, |R25|, 6.5827683646048100446e-37, PT ;  /* 0x036000001900780b */ /* 0x000fe40003f4e200 */
[----:B------:R-:W-:-:S08]  /*03f0*/  DMUL R8, R10, R24 ;  /* 0x000000180a087228 */ /* 0x000fd00000000000 */
[----:B------:R-:W-:-:S08]  /*0400*/  DFMA R6, -R22, R8, R24 ;  /* 0x000000081606722b */ /* 0x000fd00000000118 */
[----:B------:R-:W-:-:S10]  /*0410*/  DFMA R8, R10, R6, R8 ;  /* 0x000000060a08722b */ /* 0x000fd40000000008 */
[----:B------:R-:W-:-:S05]  /*0420*/  FFMA R6, RZ, R23, R9 ;  /* 0x00000017ff067223 */ /* 0x000fca0000000009 */
[----:B------:R-:W-:-:S13]  /*0430*/  FSETP.GT.AND P0, PT, |R6|, 1.469367938527859385e-39, PT ;  /* 0x001000000600780b */ /* 0x000fda0003f04200 */
[----:B------:R-:W-:Y:S05]  /*0440*/  @P0 BRA P2, `(.L_x_2) ;  /* 0x00000000001c0947 */ /* 0x000fea0001000000 */
[----:B------:R-:W-:Y:S01]  /*0450*/  IMAD.MOV.U32 R10, RZ, RZ, R22 ;  /* 0x000000ffff0a7224 */ /* 0x000fe200078e0016 */
[----:B------:R-:W-:Y:S01]  /*0460*/  MOV R6, 0x4b0 ;  /* 0x000004b000067802 */ /* 0x000fe20000000f00 */
[----:B------:R-:W-:Y:S02]  /*0470*/  IMAD.MOV.U32 R9, RZ, RZ, R23 ;  /* 0x000000ffff097224 */ /* 0x000fe400078e0017 */
[----:B------:R-:W-:Y:S02]  /*0480*/  IMAD.MOV.U32 R8, RZ, RZ, R24 ;  /* 0x000000ffff087224 */ /* 0x000fe400078e0018 */
[----:B------:R-:W-:-:S07]  /*0490*/  IMAD.MOV.U32 R7, RZ, RZ, R25 ;  /* 0x000000ffff077224 */ /* 0x000fce00078e0019 */
[----:B0-----:R-:W-:Y:S05]  /*04a0*/  CALL.REL.NOINC `($__internal_0_$__cuda_sm20_div_rn_f64_full) ;  /* 0x0000001800687944 */ /* 0x001fea0003c00000 */
[----:B------:R-:W-:-:S07]  /*04b0*/  IMAD.MOV.U32 R9, RZ, RZ, R7 ;  /* 0x000000ffff097224 */ /* 0x000fce00078e0007 */
.L_x_2:
[----:B0-----:R-:W-:Y:S05]  /*04c0*/  BSYNC.RECONVERGENT B0 ;  /* 0x0000000000007941 */ /* 0x001fea0003800200 */
.L_x_1:
[----:B------:R-:W-:Y:S01]  /*04d0*/  DFMA R8, R8, R8, 1 ;  /* 0x3ff000000808742b */ /* 0x000fe20000000008 */
[----:B------:R-:W-:Y:S01]  /*04e0*/  IMAD.MOV.U32 R30, RZ, RZ, 0x0 ;  /* 0x00000000ff1e7424 */ /* 0x000fe200078e00ff */
[----:B------:R-:W-:Y:S01]  /*04f0*/  BSSY.RECONVERGENT B0, `(.L_x_3) ;  /* 0x0000016000007945 */ /* 0x000fe20003800200 */
[----:B------:R-:W-:-:S03]  /*0500*/  IMAD.MOV.U32 R31, RZ, RZ, 0x3fd80000 ;  /* 0x3fd80000ff1f7424 */ /* 0x000fc600078e00ff */
[----:B------:R-:W0:Y:S04]  /*0510*/  MUFU.RSQ64H R7, R9 ;  /* 0x0000000900077308 */ /* 0x000e280000001c00 */
[----:B------:R-:W-:-:S05]  /*0520*/  VIADD R6, R9, 0xfcb00000 ;  /* 0xfcb0000009067836 */ /* 0x000fca0000000000 */
[----:B------:R-:W-:Y:S01]  /*0530*/  ISETP.GE.U32.AND P0, PT, R6, 0x7ca00000, PT ;  /* 0x7ca000000600780c */ /* 0x000fe20003f06070 */
[----:B0-----:R-:W-:-:S08]  /*0540*/  DMUL R10, R6, R6 ;  /* 0x00000006060a7228 */ /* 0x001fd00000000000 */
[----:B------:R-:W-:-:S08]  /*0550*/  DFMA R10, R8, -R10, 1 ;  /* 0x3ff00000080a742b */ /* 0x000fd0000000080a */
[----:B------:R-:W-:Y:S02]  /*0560*/  DFMA R30, R10, R30, 0.5 ;  /* 0x3fe000000a1e742b */ /* 0x000fe4000000001e */
[----:B------:R-:W-:-:S08]  /*0570*/  DMUL R10, R6, R10 ;  /* 0x0000000a060a7228 */ /* 0x000fd00000000000 */
[----:B------:R-:W-:-:S08]  /*0580*/  DFMA R30, R30, R10, R6 ;  /* 0x0000000a1e1e722b */ /* 0x000fd00000000006 */
[----:B------:R-:W-:Y:S02]  /*0590*/  DMUL R26, R8, R30 ;  /* 0x0000001e081a7228 */ /* 0x000fe40000000000 */
[----:B------:R-:W-:Y:S02]  /*05a0*/  VIADD R29, R31, 0xfff00000 ;  /* 0xfff000001f1d7836 */ /* 0x000fe40000000000 */
[----:B------:R-:W-:-:S04]  /*05b0*/  IMAD.MOV.U32 R28, RZ, RZ, R30 ;  /* 0x000000ffff1c7224 */ /* 0x000fc800078e001e */
[----:B------:R-:W-:-:S08]  /*05c0*/  DFMA R10, R26, -R26, R8 ;  /* 0x8000001a1a0a722b */ /* 0x000fd00000000008 */
[----:B------:R-:W-:Y:S01]  /*05d0*/  DFMA R32, R10, R28, R26 ;  /* 0x0000001c0a20722b */ /* 0x000fe2000000001a */
[----:B------:R-:W-:Y:S10]  /*05e0*/  @!P0 BRA `(.L_x_4) ;  /* 0x0000000000188947 */ /* 0x000ff40003800000 */
[----:B------:R-:W-:Y:S01]  /*05f0*/  MOV R28, R6 ;  /* 0x00000006001c7202 */ /* 0x000fe20000000f00 */
[----:B------:R-:W-:Y:S01]  /*0600*/  IMAD.MOV.U32 R7, RZ, RZ, R30 ;  /* 0x000000ffff077224 */ /* 0x000fe200078e001e */
[----:B------:R-:W-:-:S07]  /*0610*/  MOV R6, 0x630 ;  /* 0x0000063000067802 */ /* 0x000fce0000000f00 */
[----:B------:R-:W-:Y:S05]  /*0620*/  CALL.REL.NOINC `($__internal_1_$__cuda_sm20_dsqrt_rn_f64_mediumpath_v1) ;  /* 0x0000001c00a07944 */ /* 0x000fea0003c00000 */
[----:B------:R-:W-:Y:S02]  /*0630*/  IMAD.MOV.U32 R32, RZ, RZ, R8 ;  /* 0x000000ffff207224 */ /* 0x000fe400078e0008 */
[----:B------:R-:W-:-:S07]  /*0640*/  IMAD.MOV.U32 R33, RZ, RZ, R7 ;  /* 0x000000ffff217224 */ /* 0x000fce00078e0007 */
.L_x_4:
[----:B------:R-:W-:Y:S05]  /*0650*/  BSYNC.RECONVERGENT B0 ;  /* 0x0000000000007941 */ /* 0x000fea0003800200 */
.L_x_3:
[----:B------:R-:W-:Y:S01]  /*0660*/  DMUL R32, R22, R32 ;  /* 0x0000002016207228 */ /* 0x000fe20000000000 */
[----:B------:R-:W-:Y:S01]  /*0670*/  UMOV UR6, 0xffffffff ;  /* 0xffffffff00067882 */ /* 0x000fe20000000000 */
[----:B------:R-:W-:Y:S01]  /*0680*/  DADD R6, |R14|, |R12| ;  /* 0x000000000e067229 */ /* 0x000fe2000000060c */
[----:B------:R-:W-:Y:S01]  /*0690*/  UMOV UR7, 0x7fefffff ;  /* 0x7fefffff00077882 */ /* 0x000fe20000000000 */
[C---:B------:R-:W-:Y:S01]  /*06a0*/  DSETP.NEU.AND P2, PT, R22.reuse, RZ, PT ;  /* 0x000000ff1600722a */ /* 0x040fe20003f4d000 */
[----:B------:R-:W-:Y:S01]  /*06b0*/  BSSY.RECONVERGENT B0, `(.L_x_5) ;  /* 0x0000018000007945 */ /* 0x000fe20003800200 */
[----:B------:R-:W-:-:S06]  /*06c0*/  DSETP.GT.AND P0, PT, R22, UR6, PT ;  /* 0x0000000616007e2a */ /* 0x000fcc000bf04000 */
[C---:B------:R-:W-:Y:S02]  /*06d0*/  FSEL R9, R6.reuse, R32, P0 ;  /* 0x0000002006097208 */ /* 0x040fe40000000000 */
[C---:B------:R-:W-:Y:S01]  /*06e0*/  FSEL R11, R7.reuse, R33, P0 ;  /* 0x00000021070b7208 */ /* 0x040fe20000000000 */
[----:B------:R-:W-:Y:S01]  /*06f0*/  DSETP.GT.AND P0, PT, R24, UR6, PT ;  /* 0x0000000618007e2a */ /* 0x000fe2000bf04000 */
[----:B------:R-:W-:Y:S02]  /*0700*/  FSEL R9, R6, R9, !P2 ;  /* 0x0000000906097208 */ /* 0x000fe40005000000 */
[----:B------:R-:W-:-:S03]  /*0710*/  FSEL R11, R7, R11, !P2 ;  /* 0x0000000b070b7208 */ /* 0x000fc60005000000 */
[----:B------:R-:W-:Y:S02]  /*0720*/  FSEL R6, R6, R9, P0 ;  /* 0x0000000906067208 */ /* 0x000fe40000000000 */
[----:B------:R-:W-:-:S06]  /*0730*/  FSEL R7, R7, R11, P0 ;  /* 0x0000000b07077208 */ /* 0x000fcc0000000000 */
[----:B------:R-:W-:-:S14]  /*0740*/  DSETP.GT.AND P0, PT, R6, UR8, PT ;  /* 0x0000000806007e2a */ /* 0x000fdc000bf04000 */
[----:B------:R-:W-:Y:S05]  /*0750*/  @!P0 BRA `(.L_x_6) ;  /* 0x00000000001c8947 */ /* 0x000fea0003800000 */
[----:B------:R-:W2:Y:S02]  /*0760*/  LDG.E.64 R6, desc[UR4][R16.64] ;  /* 0x0000000410067981 */ /* 0x000ea4000c1e1b00 */
[----:B--2---:R-:W-:-:S05]  /*0770*/  IMAD.WIDE.U32 R6, R5, 0x4, R6 ;  /* 0x0000000405067825 */ /* 0x004fca00078e0006 */
[----:B------:R-:W2:Y:S02]  /*0780*/  LDG.E R8, desc[UR4][R6.64] ;  /* 0x0000000406087981 */ /* 0x000ea4000c1e1900 */
[----:B--2---:R-:W-:-:S13]  /*0790*/  ISETP.NE.AND P0, PT, R8, RZ, PT ;  /* 0x000000ff0800720c */ /* 0x004fda0003f05270 */
[----:B------:R-:W-:-:S05]  /*07a0*/  @!P0 VIADD R9, R2, 0xffffffff ;  /* 0xffffffff02098836 */ /* 0x000fca0000000000 */
[----:B------:R0:W-:Y:S01]  /*07b0*/  @!P0 STG.E desc[UR4][R6.64], R9 ;  /* 0x0000000906008986 */ /* 0x0001e2000c101904 */
[----:B------:R-:W-:Y:S05]  /*07c0*/  @!P0 BRA `(.L_x_7) ;  /* 0x0000000000188947 */ /* 0x000fea0003800000 */
.L_x_6:
[-C--:B0-----:R-:W-:Y:S02]  /*07d0*/  DMUL R6, R12, R12.reuse ;  /* 0x0000000c0c067228 */ /* 0x081fe40000000000 */
[----:B------:R-:W-:-:S06]  /*07e0*/  DMUL R8, R14, R12 ;  /* 0x0000000c0e087228 */ /* 0x000fcc0000000000 */
[C---:B------:R-:W-:Y:S02]  /*07f0*/  DFMA R6, R14.reuse, R14, -R6 ;  /* 0x0000000e0e06722b */ /* 0x040fe40000000806 */
[----:B------:R-:W-:-:S06]  /*0800*/  DFMA R8, R14, R12, R8 ;  /* 0x0000000c0e08722b */ /* 0x000fcc0000000008 */
[----:B------:R-:W-:Y:S02]  /*0810*/  DADD R14, R20, R6 ;  /* 0x00000000140e7229 */ /* 0x000fe40000000006 */
[----:B------:R-:W-:-:S11]  /*0820*/  DADD R12, R18, R8 ;  /* 0x00000000120c7229 */ /* 0x000fd60000000008 */
.L_x_7:
[----:B------:R-:W-:Y:S05]  /*0830*/  BSYNC.RECONVERGENT B0 ;  /* 0x0000000000007941 */ /* 0x000fea0003800200 */
.L_x_5:
[----:B0-----:R-:W-:Y:S01]  /*0840*/  DADD R6, -RZ, |R14| ;  /* 0x00000000ff067229 */ /* 0x001fe2000000050e */
[----:B------:R-:W-:Y:S01]  /*0850*/  IMAD.MOV.U32 R10, RZ, RZ, 0x1 ;  /* 0x00000001ff0a7424 */ /* 0x000fe200078e00ff */
[--C-:B------:R-:W-:Y:S01]  /*0860*/  DADD R8, -RZ, |R12|.reuse ;  /* 0x00000000ff087229 */ /* 0x100fe2000000050c */
[----:B------:R-:W-:Y:S01]  /*0870*/  BSSY.RECONVERGENT B0, `(.L_x_8) ;  /* 0x000001a000007945 */ /* 0x000fe20003800200 */
[----:B------:R-:W-:-:S08]  /*0880*/  DSETP.GT.AND P0, PT, |R14|, |R12|, PT ;  /* 0x4000000c0e00722a */ /* 0x000fd00003f04200 */
[----:B------:R-:W-:Y:S02]  /*0890*/  FSEL R23, R7, R9, P0 ;  /* 0x0000000907177208 */ /* 0x000fe40000000000 */
[----:B------:R-:W-:Y:S02]  /*08a0*/  FSEL R22, R6, R8, P0 ;  /* 0x0000000806167208 */ /* 0x000fe40000000000 */
[----:B------:R-:W0:Y:S04]  /*08b0*/  MUFU.RCP64H R11, R23 ;  /* 0x00000017000b7308 */ /* 0x000e280000001800 */
[----:B0-----:R-:W-:-:S08]  /*08c0*/  DFMA R24, -R22, R10, 1 ;  /* 0x3ff000001618742b */ /* 0x001fd0000000010a */
        /* <DEDUP_REMOVED lines=18> */
[----:B------:R-:W-:Y:S05]  /*09f0*/  CALL.REL.NOINC `($__internal_0_$__cuda_sm20_div_rn_f64_full) ;  /* 0x0000001400147944 */ /* 0x000fea0003c00000 */
[----:B------:R-:W-:-:S07]  /*0a00*/  IMAD.MOV.U32 R9, RZ, RZ, R7 ;  /* 0x000000ffff097224 */ /* 0x000fce00078e0007 */
.L_x_9:
[----:B------:R-:W-:Y:S05]  /*0a10*/  BSYNC.RECONVERGENT B0 ;  /* 0x0000000000007941 */ /* 0x000fea0003800200 */
.L_x_8:
[----:B------:R-:W-:Y:S01]  /*0a20*/  DFMA R8, R8, R8, 1 ;  /* 0x3ff000000808742b */ /* 0x000fe20000000008 */
[----:B------:R-:W-:Y:S01]  /*0a30*/  IMAD.MOV.U32 R30, RZ, RZ, 0x0 ;  /* 0x00000000ff1e7424 */ /* 0x000fe200078e00ff */
[----:B------:R-:W-:Y:S01]  /*0a40*/  MOV R31, 0x3fd80000 ;  /* 0x3fd80000001f7802 */ /* 0x000fe20000000f00 */
[----:B------:R-:W-:Y:S03]  /*0a50*/  BSSY.RECONVERGENT B0, `(.L_x_10) ;  /* 0x0000015000007945 */ /* 0x000fe60003800200 */
        /* <DEDUP_REMOVED lines=14> */
[----:B------:R-:W-:Y:S01]  /*0b40*/  IMAD.MOV.U32 R28, RZ, RZ, R6 ;  /* 0x000000ffff1c7224 */ /* 0x000fe200078e0006 */
[----:B------:R-:W-:Y:S01]  /*0b50*/  MOV R6, 0xb80 ;  /* 0x00000b8000067802 */ /* 0x000fe20000000f00 */
[----:B------:R-:W-:-:S07]  /*0b60*/  IMAD.MOV.U32 R7, RZ, RZ, R30 ;  /* 0x000000ffff077224 */ /* 0x000fce00078e001e */
[----:B------:R-:W-:Y:S05]  /*0b70*/  CALL.REL.NOINC `($__internal_1_$__cuda_sm20_dsqrt_rn_f64_mediumpath_v1) ;  /* 0x00000018004c7944 */ /* 0x000fea0003c00000 */
[----:B------:R-:W-:Y:S02]  /*0b80*/  IMAD.MOV.U32 R32, RZ, RZ, R8 ;  /* 0x000000ffff207224 */ /* 0x000fe400078e0008 */
[----:B------:R-:W-:-:S07]  /*0b90*/  IMAD.MOV.U32 R33, RZ, RZ, R7 ;  /* 0x000000ffff217224 */ /* 0x000fce00078e0007 */
.L_x_11:
[----:B------:R-:W-:Y:S05]  /*0ba0*/  BSYNC.RECONVERGENT B0 ;  /* 0x0000000000007941 */ /* 0x000fea0003800200 */
.L_x_10:
        /* <DEDUP_REMOVED lines=20> */
[----:B------:R-:W-:Y:S05]  /*0cf0*/  @!P0 BRA `(.L_x_14) ;  /* 0x00000000001c8947 */ /* 0x000fea0003800000 */
.L_x_13:
[-C--:B------:R-:W-:Y:S02]  /*0d00*/  DMUL R6, R12, R12.reuse ;  /* 0x0000000c0c067228 */ /* 0x080fe40000000000 */
[----:B------:R-:W-:-:S06]  /*0d10*/  DMUL R8, R14, R12 ;  /* 0x0000000c0e087228 */ /* 0x000fcc0000000000 */
[C---:B------:R-:W-:Y:S02]  /*0d20*/  DFMA R6, R14.reuse, R14, -R6 ;  /* 0x0000000e0e06722b */ /* 0x040fe40000000806 */
[----:B------:R-:W-:-:S06]  /*0d30*/  DFMA R8, R14, R12, R8 ;  /* 0x0000000c0e08722b */ /* 0x000fcc0000000008 */
[----:B------:R-:W-:Y:S02]  /*0d40*/  DADD R14, R20, R6 ;  /* 0x00000000140e7229 */ /* 0x000fe40000000006 */
[----:B------:R-:W-:Y:S01]  /*0d50*/  DADD R12, R18, R8 ;  /* 0x00000000120c7229 */ /* 0x000fe20000000008 */
[----:B------:R-:W-:Y:S10]  /*0d60*/  BRA `(.L_x_15) ;  /* 0x0000000000047947 */ /* 0x000ff40003800000 */
.L_x_14:
[----:B------:R0:W-:Y:S02]  /*0d70*/  STG.E desc[UR4][R6.64], R2 ;  /* 0x0000000206007986 */ /* 0x0001e4000c101904 */
.L_x_15:
[----:B------:R-:W-:Y:S05]  /*0d80*/  BSYNC.RECONVERGENT B0 ;  /* 0x0000000000007941 */ /* 0x000fea0003800200 */
.L_x_12:
        /* <DEDUP_REMOVED lines=28> */
[----:B------:R-:W-:-:S07]  /*0f50*/  MOV R9, R7 ;  /* 0x0000000700097202 */ /* 0x000fce0000000f00 */
.L_x_17:
[----:B------:R-:W-:Y:S05]  /*0f60*/  BSYNC.RECONVERGENT B0 ;  /* 0x0000000000007941 */ /* 0x000fea0003800200 */
.L_x_16:
        /* <DEDUP_REMOVED lines=24> */
.L_x_19:
[----:B------:R-:W-:Y:S05]  /*10f0*/  BSYNC.RECONVERGENT B0 ;  /* 0x0000000000007941 */ /* 0x000fea0003800200 */
.L_x_18:
        /* <DEDUP_REMOVED lines=21> */
.L_x_21:
[-C--:B------:R-:W-:Y:S02]  /*1250*/  DMUL R6, R12, R12.reuse ;  /* 0x0000000c0c067228 */ /* 0x080fe40000000000 */
[----:B------:R-:W-:-:S06]  /*1260*/  DMUL R8, R14, R12 ;  /* 0x0000000c0e087228 */ /* 0x000fcc0000000000 */
[C---:B------:R-:W-:Y:S02]  /*1270*/  DFMA R6, R14.reuse, R14, -R6 ;  /* 0x0000000e0e06722b */ /* 0x040fe40000000806 */
[----:B------:R-:W-:-:S06]  /*1280*/  DFMA R8, R14, R12, R8 ;  /* 0x0000000c0e08722b */ /* 0x000fcc0000000008 */
[----:B------:R-:W-:Y:S02]  /*1290*/  DADD R14, R20, R6 ;  /* 0x00000000140e7229 */ /* 0x000fe40000000006 */
[----:B------:R-:W-:Y:S01]  /*12a0*/  DADD R12, R18, R8 ;  /* 0x00000000120c7229 */ /* 0x000fe20000000008 */
[----:B------:R-:W-:Y:S10]  /*12b0*/  BRA `(.L_x_23) ;  /* 0x0000000000087947 */ /* 0x000ff40003800000 */
.L_x_22:
[----:B------:R-:W-:-:S05]  /*12c0*/  VIADD R9, R2, 0x1 ;  /* 0x0000000102097836 */ /* 0x000fca0000000000 */
[----:B------:R0:W-:Y:S02]  /*12d0*/  STG.E desc[UR4][R6.64], R9 ;  /* 0x0000000906007986 */ /* 0x0001e4000c101904 */
.L_x_23:
[----:B------:R-:W-:Y:S05]  /*12e0*/  BSYNC.RECONVERGENT B0 ;  /* 0x0000000000007941 */ /* 0x000fea0003800200 */
.L_x_20:
        /* <DEDUP_REMOVED lines=22> */
[----:B------:R-:W-:Y:S01]  /*1450*/  MOV R10, R22 ;  /* 0x00000016000a7202 */ /* 0x000fe20000000f00 */
[----:B------:R-:W-:Y:S01]  /*1460*/  IMAD.MOV.U32 R9, RZ, RZ, R23 ;  /* 0x000000ffff097224 */ /* 0x000fe200078e0017 */
[----:B------:R-:W-:Y:S01]  /*1470*/  MOV R6, 0x14b0 ;  /* 0x000014b000067802 */ /* 0x000fe20000000f00 */
[----:B------:R-:W-:Y:S02]  /*1480*/  IMAD.MOV.U32 R8, RZ, RZ, R24 ;  /* 0x000000ffff087224 */ /* 0x000fe400078e0018 */
[----:B------:R-:W-:-:S07]  /*1490*/  IMAD.MOV.U32 R7, RZ, RZ, R25 ;  /* 0x000000ffff077224 */ /* 0x000fce00078e0019 */
[----:B------:R-:W-:Y:S05]  /*14a0*/  CALL.REL.NOINC `($__internal_0_$__cuda_sm20_div_rn_f64_full) ;  /* 0x0000000800687944 */ /* 0x000fea0003c00000 */
[----:B------:R-:W-:-:S07]  /*14b0*/  IMAD.MOV.U32 R9, RZ, RZ, R7 ;  /* 0x000000ffff097224 */ /* 0x000fce00078e0007 */
.L_x_25:
[----:B------:R-:W-:Y:S05]  /*14c0*/  BSYNC.RECONVERGENT B0 ;  /* 0x0000000000007941 */ /* 0x000fea0003800200 */
.L_x_24:
        /* <DEDUP_REMOVED lines=22> */
[----:B------:R-:W-:Y:S01]  /*1630*/  MOV R32, R8 ;  /* 0x0000000800207202 */ /* 0x000fe20000000f00 */
[----:B------:R-:W-:-:S07]  /*1640*/  IMAD.MOV.U32 R33, RZ, RZ, R7 ;  /* 0x000000ffff217224 */ /* 0x000fce00078e0007 */
.L_x_27:
[----:B------:R-:W-:Y:S05]  /*1650*/  BSYNC.RECONVERGENT B0 ;  /* 0x0000000000007941 */ /* 0x000fea0003800200 */
.L_x_26:
        /* <DEDUP_REMOVED lines=21> */
.L_x_29:
[-C--:B------:R-:W-:Y:S02]  /*17b0*/  DMUL R6, R12, R12.reuse ;  /* 0x0000000c0c067228 */ /* 0x080fe40000000000 */
[----:B------:R-:W-:-:S06]  /*17c0*/  DMUL R8, R14, R12 ;  /* 0x0000000c0e087228 */ /* 0x000fcc0000000000 */
[C---:B------:R-:W-:Y:S02]  /*17d0*/  DFMA R6, R14.reuse, R14, -R6 ;  /* 0x0000000e0e06722b */ /* 0x040fe40000000806 */
[----:B------:R-:W-:-:S06]  /*17e0*/  DFMA R8, R14, R12, R8 ;  /* 0x0000000c0e08722b */ /* 0x000fcc0000000008 */
[----:B------:R-:W-:Y:S02]  /*17f0*/  DADD R14, R20, R6 ;  /* 0x00000000140e7229 */ /* 0x000fe40000000006 */
[----:B------:R-:W-:Y:S01]  /*1800*/  DADD R12, R18, R8 ;  /* 0x00000000120c7229 */ /* 0x000fe20000000008 */
[----:B------:R-:W-:Y:S10]  /*1810*/  BRA `(.L_x_31) ;  /* 0x0000000000087947 */ /* 0x000ff40003800000 */
.L_x_30:
[----:B------:R-:W-:-:S05]  /*1820*/  VIADD R9, R2, 0x2 ;  /* 0x0000000202097836 */ /* 0x000fca0000000000 */
[----:B------:R0:W-:Y:S02]  /*1830*/  STG.E desc[UR4][R6.64], R9 ;  /* 0x0000000906007986 */ /* 0x0001e4000c101904 */
.L_x_31:
[----:B------:R-:W-:Y:S05]  /*1840*/  BSYNC.RECONVERGENT B0 ;  /* 0x0000000000007941 */ /* 0x000fea0003800200 */
.L_x_28:
[----:B------:R-:W-:Y:S01]  /*1850*/  VIADD R2, R2, 0x4 ;  /* 0x0000000402027836 */ /* 0x000fe20000000000 */
[----:B------:R-:W-:Y:S06]  /*1860*/  @P1 BRA `(.L_x_32) ;  /* 0xffffffe800981947 */ /* 0x000fec000383ffff */
.L_x_0:
[----:B------:R-:W-:-:S13]  /*1870*/  ISETP.NE.AND P0, PT, R4, RZ, PT ;  /* 0x000000ff0400720c */ /* 0x000fda0003f05270 */
[----:B------:R-:W-:Y:S05]  /*1880*/  @!P0 EXIT ;  /* 0x000000000000894d */ /* 0x000fea0003800000 */
[----:B------:R-:W-:Y:S01]  /*1890*/  IMAD.MOV R4, RZ, RZ, -R4 ;  /* 0x000000ffff047224 */ /* 0x000fe200078e0a04 */
[----:B------:R-:W1:Y:S06]  /*18a0*/  LDCU.64 UR8, c[0x0][0x390] ;  /* 0x00007200ff0877ac */ /* 0x000e6c0008000a00 */
.L_x_41:
[----:B------:R-:W-:Y:S01]  /*18b0*/  DADD R10, -RZ, |R14| ;  /* 0x00000000ff0a7229 */ /* 0x000fe2000000050e */
[----:B0-----:R-:W-:Y:S01]  /*18c0*/  IMAD.MOV.U32 R6, RZ, RZ, 0x1 ;  /* 0x00000001ff067424 */ /* 0x001fe200078e00ff */
[--C-:B------:R-:W-:Y:S01]  /*18d0*/  DADD R24, -RZ, |R12|.reuse ;  /* 0x00000000ff187229 */ /* 0x100fe2000000050c */
[----:B------:R-:W-:Y:S01]  /*18e0*/  VIADD R4, R4, 0x1 ;  /* 0x0000000104047836 */ /* 0x000fe20000000000 */
[----:B------:R-:W-:Y:S01]  /*18f0*/  DSETP.GT.AND P0, PT, |R14|, |R12|, PT ;  /* 0x4000000c0e00722a */ /* 0x000fe20003f04200 */
[----:B------:R-:W-:Y:S03]  /*1900*/  BSSY.RECONVERGENT B0, `(.L_x_33) ;  /* 0x000001a000007945 */ /* 0x000fe60003800200 */
[----:B------:R-:W-:-:S04]  /*1910*/  ISETP.NE.AND P1, PT, R4, RZ, PT ;  /* 0x000000ff0400720c */ /* 0x000fc80003f25270 */
[----:B------:R-:W-:Y:S02]  /*1920*/  FSEL R23, R11, R25, P0 ;  /* 0x000000190b177208 */ /* 0x000fe40000000000 */
[----:B------:R-:W-:Y:S02]  /*1930*/  FSEL R22, R10, R24, P0 ;  /* 0x000000180a167208 */ /* 0x000fe40000000000 */
[----:B------:R-:W0:Y:S01]  /*1940*/  MUFU.RCP64H R7, R23 ;  /* 0x0000001700077308 */ /* 0x000e220000001800 */
[----:B------:R-:W-:Y:S02]  /*1950*/  FSEL R24, R24, R10, P0 ;  /* 0x0000000a18187208 */ /* 0x000fe40000000000 */
[----:B------:R-:W-:-:S04]  /*1960*/  FSEL R25, R25, R11, P0 ;  /* 0x0000000b19197208 */ /* 0x000fc80000000000 */
[----:B------:R-:W-:Y:S01]  /*1970*/  FSETP.GEU.AND P2, PT, |R25|, 6.5827683646048100446e-37, PT ;  /* 0x036000001900780b */ /* 0x000fe20003f4e200 */
[----:B0-----:R-:W-:-:S08]  /*1980*/  DFMA R8, -R22, R6, 1 ;  /* 0x3ff000001608742b */ /* 0x001fd00000000106 */
[----:B------:R-:W-:-:S08]  /*1990*/  DFMA R8, R8, R8, R8 ;  /* 0x000000080808722b */ /* 0x000fd00000000008 */
[----:B------:R-:W-:-:S08]  /*19a0*/  DFMA R8, R6, R8, R6 ;  /* 0x000000080608722b */ /* 0x000fd00000000006 */
[----:B------:R-:W-:-:S08]  /*19b0*/  DFMA R6, -R22, R8, 1 ;  /* 0x3ff000001606742b */ /* 0x000fd00000000108 */
[----:B------:R-:W-:-:S08]  /*19c0*/  DFMA R6, R8, R6, R8 ;  /* 0x000000060806722b */ /* 0x000fd00000000008 */
        /* <DEDUP_REMOVED lines=11> */
[----:B-1----:R-:W-:Y:S05]  /*1a80*/  CALL.REL.NOINC `($__internal_0_$__cuda_sm20_div_rn_f64_full) ;  /* 0x0000000000f07944 */ /* 0x002fea0003c00000 */
[----:B------:R-:W-:-:S07]  /*1a90*/  IMAD.MOV.U32 R9, RZ, RZ, R7 ;  /* 0x000000ffff097224 */ /* 0x000fce00078e0007 */
.L_x_34:
[----:B-1----:R-:W-:Y:S05]  /*1aa0*/  BSYNC.RECONVERGENT B0 ;  /* 0x0000000000007941 */ /* 0x002fea0003800200 */
.L_x_33:
[----:B------:R-:W-:Y:S01]  /*1ab0*/  DFMA R8, R8, R8, 1 ;  /* 0x3ff000000808742b */ /* 0x000fe20000000008 */
[----:B------:R-:W-:Y:S01]  /*1ac0*/  IMAD.MOV.U32 R26, RZ, RZ, 0x0 ;  /* 0x00000000ff1a7424 */ /* 0x000fe200078e00ff */
[----:B------:R-:W-:Y:S01]  /*1ad0*/  BSSY.RECONVERGENT B0, `(.L_x_35) ;  /* 0x0000016000007945 */ /* 0x000fe20003800200 */
[----:B------:R-:W-:-:S03]  /*1ae0*/  IMAD.MOV.U32 R27, RZ, RZ, 0x3fd80000 ;  /* 0x3fd80000ff1b7424 */ /* 0x000fc600078e00ff */
[----:B------:R-:W0:Y:S04]  /*1af0*/  MUFU.RSQ64H R7, R9 ;  /* 0x0000000900077308 */ /* 0x000e280000001c00 */
[----:B------:R-:W-:-:S04]  /*1b00*/  IADD3 R6, PT, PT, R9, -0x3500000, RZ ;  /* 0xfcb0000009067810 */ /* 0x000fc80007ffe0ff */
[----:B------:R-:W-:Y:S02]  /*1b10*/  ISETP.GE.U32.AND P0, PT, R6, 0x7ca00000, PT ;  /* 0x7ca000000600780c */ /* 0x000fe40003f06070 */
        /* <DEDUP_REMOVED lines=17> */
.L_x_36:
[----:B------:R-:W-:Y:S05]  /*1c30*/  BSYNC.RECONVERGENT B0 ;  /* 0x0000000000007941 */ /* 0x000fea0003800200 */
.L_x_35:
        /* <DEDUP_REMOVED lines=21> */
.L_x_38:
[-C--:B------:R-:W-:Y:S02]  /*1d90*/  DMUL R6, R12, R12.reuse ;  /* 0x0000000c0c067228 */ /* 0x080fe40000000000 */
[----:B------:R-:W-:-:S06]  /*1da0*/  DMUL R8, R14, R12 ;  /* 0x0000000c0e087228 */ /* 0x000fcc0000000000 */
[C---:B------:R-:W-:Y:S02]  /*1db0*/  DFMA R6, R14.reuse, R14, -R6 ;  /* 0x0000000e0e06722b */ /* 0x040fe40000000806 */
[----:B------:R-:W-:-:S06]  /*1dc0*/  DFMA R8, R14, R12, R8 ;  /* 0x0000000c0e08722b */ /* 0x000fcc0000000008 */
[----:B------:R-:W-:Y:S02]  /*1dd0*/  DADD R14, R20, R6 ;  /* 0x00000000140e7229 */ /* 0x000fe40000000006 */
[----:B------:R-:W-:Y:S01]  /*1de0*/  DADD R12, R18, R8 ;  /* 0x00000000120c7229 */ /* 0x000fe20000000008 */
[----:B------:R-:W-:Y:S10]  /*1df0*/  BRA `(.L_x_40) ;  /* 0x0000000000047947 */ /* 0x000ff40003800000 */
.L_x_39:
[----:B------:R0:W-:Y:S02]  /*1e00*/  STG.E desc[UR4][R6.64], R3 ;  /* 0x0000000306007986 */ /* 0x0001e4000c101904 */
.L_x_40:
[----:B------:R-:W-:Y:S05]  /*1e10*/  BSYNC.RECONVERGENT B0 ;  /* 0x0000000000007941 */ /* 0x000fea0003800200 */
.L_x_37:
[----:B0-----:R-:W-:Y:S01]  /*1e20*/  VIADD R3, R3, 0x1 ;  /* 0x0000000103037836 */ /* 0x001fe20000000000 */
[----:B------:R-:W-:Y:S06]  /*1e30*/  @P1 BRA `(.L_x_41) ;  /* 0xfffffff8009c1947 */ /* 0x000fec000383ffff */
[----:B------:R-:W-:Y:S05]  /*1e40*/  EXIT ;  /* 0x000000000000794d */ /* 0x000fea0003800000 */
        .weak           $__internal_0_$__cuda_sm20_div_rn_f64_full
        .type           $__internal_0_$__cuda_sm20_div_rn_f64_full,@function
        .size           $__internal_0_$__cuda_sm20_div_rn_f64_full,($__internal_1_$__cuda_sm20_dsqrt_rn_f64_mediumpath_v1 - $__internal_0_$__cuda_sm20_div_rn_f64_full)
$__internal_0_$__cuda_sm20_div_rn_f64_full:
[----:B------:R-:W-:Y:S01]  /*1e50*/  IMAD.MOV.U32 R31, RZ, RZ, R7 ;  /* 0x000000ffff1f7224 */ /* 0x000fe200078e0007 */
[C---:B------:R-:W-:Y:S01]  /*1e60*/  FSETP.GEU.AND P0, PT, |R9|.reuse, 1.469367938527859385e-39, PT ;  /* 0x001000000900780b */ /* 0x040fe20003f0e200 */
[----:B------:R-:W-:Y:S01]  /*1e70*/  IMAD.MOV.U32 R27, RZ, RZ, R9 ;  /* 0x000000ffff1b7224 */ /* 0x000fe200078e0009 */
[----:B------:R-:W-:Y:S01]  /*1e80*/  LOP3.LUT R28, R9, 0x800fffff, RZ, 0xc0, !PT ;  /* 0x800fffff091c7812 */ /* 0x000fe200078ec0ff */
[----:B------:R-:W-:Y:S01]  /*1e90*/  IMAD.MOV.U32 R30, RZ, RZ, R8 ;  /* 0x000000ffff1e7224 */ /* 0x000fe200078e0008 */
[C---:B------:R-:W-:Y:S01]  /*1ea0*/  FSETP.GEU.AND P3, PT, |R31|.reuse, 1.469367938527859385e-39, PT ;  /* 0x001000001f00780b */ /* 0x040fe20003f6e200 */
[----:B------:R-:W-:Y:S01]  /*1eb0*/  IMAD.MOV.U32 R32, RZ, RZ, 0x1 ;  /* 0x00000001ff207424 */ /* 0x000fe200078e00ff */
[----:B------:R-:W-:Y:S01]  /*1ec0*/  MOV R26, R10 ;  /* 0x0000000a001a7202 */ /* 0x000fe20000000f00 */
[----:B------:R-:W-:Y:S01]  /*1ed0*/  IMAD.MOV.U32 R34, RZ, RZ, R30 ;  /* 0x000000ffff227224 */ /* 0x000fe200078e001e */
[----:B------:R-:W-:Y:S01]  /*1ee0*/  LOP3.LUT R29, R28, 0x3ff00000, RZ, 0xfc, !PT ;  /* 0x3ff000001c1d7812 */ /* 0x000fe200078efcff */
[----:B------:R-:W-:Y:S01]  /*1ef0*/  IMAD.MOV.U32 R28, RZ, RZ, R10 ;  /* 0x000000ffff1c7224 */ /* 0x000fe200078e000a */
[----:B------:R-:W-:Y:S01]  /*1f00*/  LOP3.LUT R7, R31, 0x7ff00000, RZ, 0xc0, !PT ;  /* 0x7ff000001f077812 */ /* 0x000fe200078ec0ff */
[----:B------:R-:W-:Y:S01]  /*1f10*/  BSSY.RECONVERGENT B1, `(.L_x_42) ;  /* 0x0000054000017945 */ /* 0x000fe20003800200 */
[----:B------:R-:W-:Y:S01]  /*1f20*/  LOP3.LUT R9, R9, 0x7ff00000, RZ, 0xc0, !PT ;  /* 0x7ff0000009097812 */ /* 0x000fe200078ec0ff */
[----:B------:R-:W-:-:S03]  /*1f30*/  @!P0 DMUL R28, R26, 8.98846567431157953865e+307 ;  /* 0x7fe000001a1c8828 */ /* 0x000fc60000000000 */
[----:B------:R-:W-:Y:S02]  /*1f40*/  ISETP.GE.U32.AND P2, PT, R7, R9, PT ;  /* 0x000000090700720c */ /* 0x000fe40003f46070 */
[----:B------:R-:W-:Y:S01]  /*1f50*/  @!P3 LOP3.LUT R8, R27, 0x7ff00000, RZ, 0xc0, !PT ;  /* 0x7ff000001b08b812 */ /* 0x000fe200078ec0ff */
[----:B------:R-:W0:Y:S03]  /*1f60*/  MUFU.RCP64H R33, R29 ;  /* 0x0000001d00217308 */ /* 0x000e260000001800 */
[----:B------:R-:W-:Y:S01]  /*1f70*/  @!P3 ISETP.GE.U32.AND P4, PT, R7, R8, PT ;  /* 0x000000080700b20c */ /* 0x000fe20003f86070 */
[----:B------:R-:W-:Y:S01]  /*1f80*/  IMAD.MOV.U32 R8, RZ, RZ, 0x1ca00000 ;  /* 0x1ca00000ff087424 */ /* 0x000fe200078e00ff */
[----:B------:R-:W-:-:S04]  /*1f90*/  @!P0 LOP3.LUT R9, R29, 0x7ff00000, RZ, 0xc0, !PT ;  /* 0x7ff000001d098812 */ /* 0x000fc800078ec0ff */
[C---:B------:R-:W-:Y:S02]  /*1fa0*/  @!P3 SEL R11, R8.reuse, 0x63400000, !P4 ;  /* 0x63400000080bb807 */ /* 0x040fe40006000000 */
[----:B------:R-:W-:Y:S02]  /*1fb0*/  SEL R10, R8, 0x63400000, !P2 ;  /* 0x63400000080a7807 */ /* 0x000fe40005000000 */
[--C-:B------:R-:W-:Y:S02]  /*1fc0*/  @!P3 LOP3.LUT R11, R11, 0x80000000, R31.reuse, 0xf8, !PT ;  /* 0x800000000b0bb812 */ /* 0x100fe400078ef81f */
[----:B------:R-:W-:Y:S01]  /*1fd0*/  LOP3.LUT R35, R10, 0x800fffff, R31, 0xf8, !PT ;  /* 0x800fffff0a237812 */ /* 0x000fe200078ef81f */
[----:B------:R-:W-:Y:S01]  /*1fe0*/  @!P3 IMAD.MOV.U32 R10, RZ, RZ, RZ ;  /* 0x000000ffff0ab224 */ /* 0x000fe200078e00ff */
[----:B------:R-:W-:-:S06]  /*1ff0*/  @!P3 LOP3.LUT R11, R11, 0x100000, RZ, 0xfc, !PT ;  /* 0x001000000b0bb812 */ /* 0x000fcc00078efcff */
[----:B------:R-:W-:Y:S02]  /*2000*/  @!P3 DFMA R34, R34, 2, -R10 ;  /* 0x400000002222b82b */ /* 0x000fe4000000080a */
[----:B0-----:R-:W-:-:S08]  /*2010*/  DFMA R10, R32, -R28, 1 ;  /* 0x3ff00000200a742b */ /* 0x001fd0000000081c */
[----:B------:R-:W-:-:S08]  /*2020*/  DFMA R10, R10, R10, R10 ;  /* 0x0000000a0a0a722b */ /* 0x000fd0000000000a */
[----:B------:R-:W-:-:S08]  /*2030*/  DFMA R32, R32, R10, R32 ;  /* 0x0000000a2020722b */ /* 0x000fd00000000020 */
[----:B------:R-:W-:-:S08]  /*2040*/  DFMA R36, R32, -R28, 1 ;  /* 0x3ff000002024742b */ /* 0x000fd0000000081c */
[----:B------:R-:W-:-:S08]  /*2050*/  DFMA R36, R32, R36, R32 ;  /* 0x000000242024722b */ /* 0x000fd00000000020 */
[----:B------:R-:W-:-:S08]  /*2060*/  DMUL R10, R36, R34 ;  /* 0x00000022240a7228 */ /* 0x000fd00000000000 */
[----:B------:R-:W-:-:S08]  /*2070*/  DFMA R32, R10, -R28, R34 ;  /* 0x8000001c0a20722b */ /* 0x000fd00000000022 */
[----:B------:R-:W-:Y:S01]  /*2080*/  DFMA R32, R36, R32, R10 ;  /* 0x000000202420722b */ /* 0x000fe2000000000a */
[----:B------:R-:W-:Y:S01]  /*2090*/  IMAD.MOV.U32 R10, RZ, RZ, R7 ;  /* 0x000000ffff0a7224 */ /* 0x000fe200078e0007 */
[----:B------:R-:W-:-:S05]  /*20a0*/  @!P3 LOP3.LUT R10, R35, 0x7ff00000, RZ, 0xc0, !PT ;  /* 0x7ff00000230ab812 */ /* 0x000fca00078ec0ff */
[----:B------:R-:W-:-:S05]  /*20b0*/  VIADD R11, R10, 0xffffffff ;  /* 0xffffffff0a0b7836 */ /* 0x000fca0000000000 */
[----:B------:R-:W-:Y:S01]  /*20c0*/  ISETP.GT.U32.AND P0, PT, R11, 0x7feffffe, PT ;  /* 0x7feffffe0b00780c */ /* 0x000fe20003f04070 */
[----:B------:R-:W-:-:S05]  /*20d0*/  VIADD R11, R9, 0xffffffff ;  /* 0xffffffff090b7836 */ /* 0x000fca0000000000 */
[----:B------:R-:W-:-:S13]  /*20e0*/  ISETP.GT.U32.OR P0, PT, R11, 0x7feffffe, P0 ;  /* 0x7feffffe0b00780c */ /* 0x000fda0000704470 */
[----:B------:R-:W-:Y:S05]  /*20f0*/  @P0 BRA `(.L_x_43) ;  /* 0x0000000000740947 */ /* 0x000fea0003800000 */
[----:B------:R-:W-:-:S04]  /*2100*/  LOP3.LUT R9, R27, 0x7ff00000, RZ, 0xc0, !PT ;  /* 0x7ff000001b097812 */ /* 0x000fc800078ec0ff */
[CC--:B------:R-:W-:Y:S02]  /*2110*/  VIADDMNMX R10, R7.reuse, -R9.reuse, 0xb9600000, !PT ;  /* 0xb9600000070a7446 */ /* 0x0c0fe40007800909 */
[----:B------:R-:W-:Y:S02]  /*2120*/  ISETP.GE.U32.AND P0, PT, R7, R9, PT ;  /* 0x000000090700720c */ /* 0x000fe40003f06070 */
[----:B------:R-:W-:Y:S02]  /*2130*/  VIMNMX R10, PT, PT, R10, 0x46a00000, PT ;  /* 0x46a000000a0a7848 */ /* 0x000fe40003fe0100 */
[----:B------:R-:W-:-:S05]  /*2140*/  SEL R8, R8, 0x63400000, !P0 ;  /* 0x6340000008087807 */ /* 0x000fca0004000000 */
[----:B------:R-:W-:Y:S01]  /*2150*/  IMAD.IADD R8, R10, 0x1, -R8 ;  /* 0x000000010a087824 */ /* 0x000fe200078e0a08 */
[----:B------:R-:W-:-:S03]  /*2160*/  MOV R10, RZ ;  /* 0x000000ff000a7202 */ /* 0x000fc60000000f00 */
[----:B------:R-:W-:-:S06]  /*2170*/  VIADD R11, R8, 0x7fe00000 ;  /* 0x7fe00000080b7836 */ /* 0x000fcc0000000000 */
[----:B------:R-:W-:-:S10]  /*2180*/  DMUL R36, R32, R10 ;  /* 0x0000000a20247228 */ /* 0x000fd40000000000 */
[----:B------:R-:W-:-:S13]  /*2190*/  FSETP.GTU.AND P0, PT, |R37|, 1.469367938527859385e-39, PT ;  /* 0x001000002500780b */ /* 0x000fda0003f0c200 */
[----:B------:R-:W-:Y:S05]  /*21a0*/  @P0 BRA `(.L_x_44) ;  /* 0x0000000000a80947 */ /* 0x000fea0003800000 */
[----:B------:R-:W-:-:S06]  /*21b0*/  DFMA R28, R32, -R28, R34 ;  /* 0x8000001c201c722b */ /* 0x000fcc0000000022 */
[----:B------:R-:W-:-:S04]  /*21c0*/  IMAD.MOV.U32 R28, RZ, RZ, RZ ;  /* 0x000000ffff1c7224 */ /* 0x000fc800078e00ff */
[C---:B------:R-:W-:Y:S02]  /*21d0*/  FSETP.NEU.AND P0, PT, R29.reuse, RZ, PT ;  /* 0x000000ff1d00720b */ /* 0x040fe40003f0d000 */
[----:B------:R-:W-:-:S04]  /*21e0*/  LOP3.LUT R26, R29, 0x80000000, R27, 0x48, !PT ;  /* 0x800000001d1a7812 */ /* 0x000fc800078e481b */
[----:B------:R-:W-:-:S07]  /*21f0*/  LOP3.LUT R29, R26, R11, RZ, 0xfc, !PT ;  /* 0x0000000b1a1d7212 */ /* 0x000fce00078efcff */
[----:B------:R-:W-:Y:S05]  /*2200*/  @!P0 BRA `(.L_x_44) ;  /* 0x0000000000908947 */ /* 0x000fea0003800000 */
[----:B------:R-:W-:Y:S01]  /*2210*/  IMAD.MOV R11, RZ, RZ, -R8 ;  /* 0x000000ffff0b7224 */ /* 0x000fe200078e0a08 */
[----:B------:R-:W-:Y:S01]  /*2220*/  IADD3 R8, PT, PT, -R8, -0x43300000, RZ ;  /* 0xbcd0000008087810 */ /* 0x000fe20007ffe1ff */
[----:B------:R-:W-:-:S06]  /*2230*/  IMAD.MOV.U32 R10, RZ, RZ, RZ ;  /* 0x000000ffff0a7224 */ /* 0x000fcc00078e00ff */
[----:B------:R-:W-:Y:S02]  /*2240*/  DFMA R10, R36, -R10, R32 ;  /* 0x8000000a240a722b */ /* 0x000fe40000000020 */
[----:B------:R-:W-:-:S08]  /*2250*/  DMUL.RP R32, R32, R28 ;  /* 0x0000001c20207228 */ /* 0x000fd00000008000 */
[----:B------:R-:W-:Y:S02]  /*2260*/  FSETP.NEU.AND P0, PT, |R11|, R8, PT ;  /* 0x000000080b00720b */ /* 0x000fe40003f0d200 */
[----:B------:R-:W-:Y:S02]  /*2270*/  LOP3.LUT R26, R33, R26, RZ, 0x3c, !PT ;  /* 0x0000001a211a7212 */ /* 0x000fe400078e3cff */
[----:B------:R-:W-:Y:S02]  /*2280*/  FSEL R7, R32, R36, !P0 ;  /* 0x0000002420077208 */ /* 0x000fe40004000000 */
[----:B------:R-:W-:-:S03]  /*2290*/  FSEL R26, R26, R37, !P0 ;  /* 0x000000251a1a7208 */ /* 0x000fc60004000000 */
[----:B------:R-:W-:Y:S02]  /*22a0*/  IMAD.MOV.U32 R36, RZ, RZ, R7 ;  /* 0x000000ffff247224 */ /* 0x000fe400078e0007 */
[----:B------:R-:W-:Y:S01]  /*22b0*/  IMAD.MOV.U32 R37, RZ, RZ, R26 ;  /* 0x000000ffff257224 */ /* 0x000fe200078e001a */
[----:B------:R-:W-:Y:S06]  /*22c0*/  BRA `(.L_x_44) ;  /* 0x0000000000607947 */ /* 0x000fec0003800000 */
.L_x_43:
[----:B------:R-:W-:-:S14]  /*22d0*/  DSETP.NAN.AND P0, PT, R30, R30, PT ;  /* 0x0000001e1e00722a */ /* 0x000fdc0003f08000 */
[----:B------:R-:W-:Y:S05]  /*22e0*/  @P0 BRA `(.L_x_45) ;  /* 0x00000000004c0947 */ /* 0x000fea0003800000 */
[----:B------:R-:W-:-:S14]  /*22f0*/  DSETP.NAN.AND P0, PT, R26, R26, PT ;  /* 0x0000001a1a00722a */ /* 0x000fdc0003f08000 */
[----:B------:R-:W-:Y:S05]  /*2300*/  @P0 BRA `(.L_x_46) ;  /* 0x0000000000340947 */ /* 0x000fea0003800000 */
[----:B------:R-:W-:Y:S01]  /*2310*/  ISETP.NE.AND P0, PT, R10, R9, PT ;  /* 0x000000090a00720c */ /* 0x000fe20003f05270 */
[----:B------:R-:W-:Y:S02]  /*2320*/  IMAD.MOV.U32 R36, RZ, RZ, 0x0 ;  /* 0x00000000ff247424 */ /* 0x000fe400078e00ff */
[----:B------:R-:W-:-:S10]  /*2330*/  IMAD.MOV.U32 R37, RZ, RZ, -0x80000 ;  /* 0xfff80000ff257424 */ /* 0x000fd400078e00ff */
[----:B------:R-:W-:Y:S05]  /*2340*/  @!P0 BRA `(.L_x_44) ;  /* 0x0000000000408947 */ /* 0x000fea0003800000 */
[----:B------:R-:W-:Y:S02]  /*2350*/  ISETP.NE.AND P0, PT, R10, 0x7ff00000, PT ;  /* 0x7ff000000a00780c */ /* 0x000fe40003f05270 */
[----:B------:R-:W-:Y:S02]  /*2360*/  LOP3.LUT R26, R31, 0x80000000, R27, 0x48, !PT ;  /* 0x800000001f1a7812 */ /* 0x000fe400078e481b */
[----:B------:R-:W-:-:S13]  /*2370*/  ISETP.EQ.OR P0, PT, R9, RZ, !P0 ;  /* 0x000000ff0900720c */ /* 0x000fda0004702670 */
[----:B------:R-:W-:Y:S01]  /*2380*/  @P0 LOP3.LUT R7, R26, 0x7ff00000, RZ, 0xfc, !PT ;  /* 0x7ff000001a070812 */ /* 0x000fe200078efcff */
[----:B------:R-:W-:Y:S02]  /*2390*/  @!P0 IMAD.MOV.U32 R36, RZ, RZ, RZ ;  /* 0x000000ffff248224 */ /* 0x000fe400078e00ff */
[----:B------:R-:W-:Y:S02]  /*23a0*/  @!P0 IMAD.MOV.U32 R37, RZ, RZ, R26 ;  /* 0x000000ffff258224 */ /* 0x000fe400078e001a */
[----:B------:R-:W-:Y:S02]  /*23b0*/  @P0 IMAD.MOV.U32 R36, RZ, RZ, RZ ;  /* 0x000000ffff240224 */ /* 0x000fe400078e00ff */
[----:B------:R-:W-:Y:S01]  /*23c0*/  @P0 IMAD.MOV.U32 R37, RZ, RZ, R7 ;  /* 0x000000ffff250224 */ /* 0x000fe200078e0007 */
[----:B------:R-:W-:Y:S06]  /*23d0*/  BRA `(.L_x_44) ;  /* 0x00000000001c7947 */ /* 0x000fec0003800000 */
.L_x_46:
[----:B------:R-:W-:Y:S02]  /*23e0*/  LOP3.LUT R7, R27, 0x80000, RZ, 0xfc, !PT ;  /* 0x000800001b077812 */ /* 0x000fe400078efcff */
[----:B------:R-:W-:-:S03]  /*23f0*/  MOV R36, R26 ;  /* 0x0000001a00247202 */ /* 0x000fc60000000f00 */
[----:B------:R-:W-:Y:S01]  /*2400*/  IMAD.MOV.U32 R37, RZ, RZ, R7 ;  /* 0x000000ffff257224 */ /* 0x000fe200078e0007 */
[----:B------:R-:W-:Y:S06]  /*2410*/  BRA `(.L_x_44) ;  /* 0x00000000000c7947 */ /* 0x000fec0003800000 */
.L_x_45:
[----:B------:R-:W-:Y:S01]  /*2420*/  LOP3.LUT R7, R31, 0x80000, RZ, 0xfc, !PT ;  /* 0x000800001f077812 */ /* 0x000fe200078efcff */
[----:B------:R-:W-:-:S04]  /*2430*/  IMAD.MOV.U32 R36, RZ, RZ, R30 ;  /* 0x000000ffff247224 */ /* 0x000fc800078e001e */
[----:B------:R-:W-:-:S07]  /*2440*/  IMAD.MOV.U32 R37, RZ, RZ, R7 ;  /* 0x000000ffff257224 */ /* 0x000fce00078e0007 */
.L_x_44:
[----:B------:R-:W-:Y:S05]  /*2450*/  BSYNC.RECONVERGENT B1 ;  /* 0x0000000000017941 */ /* 0x000fea0003800200 */
.L_x_42:
[----:B------:R-:W-:Y:S02]  /*2460*/  IMAD.MOV.U32 R10, RZ, RZ, R6 ;  /* 0x000000ffff0a7224 */ /* 0x000fe400078e0006 */
[----:B------:R-:W-:Y:S02]  /*2470*/  IMAD.MOV.U32 R11, RZ, RZ, 0x0 ;  /* 0x00000000ff0b7424 */ /* 0x000fe400078e00ff */
[----:B------:R-:W-:Y:S02]  /*2480*/  IMAD.MOV.U32 R8, RZ, RZ, R36 ;  /* 0x000000ffff087224 */ /* 0x000fe400078e0024 */
[----:B------:R-:W-:Y:S01]  /*2490*/  IMAD.MOV.U32 R7, RZ, RZ, R37 ;  /* 0x000000ffff077224 */ /* 0x000fe200078e0025 */
[----:B------:R-:W-:Y:S06]  /*24a0*/  RET.REL.NODEC R10 `(_Z17mandelbrot_updateiiiidPPPidddd) ;  /* 0xffffffd80ad47950 */ /* 0x000fec0003c3ffff */
        .weak           $__internal_1_$__cuda_sm20_dsqrt_rn_f64_mediumpath_v1
        .type           $__internal_1_$__cuda_sm20_dsqrt_rn_f64_mediumpath_v1,@function
        .size           $__internal_1_$__cuda_sm20_dsqrt_rn_f64_mediumpath_v1,(.L_x_53 - $__internal_1_$__cuda_sm20_dsqrt_rn_f64_mediumpath_v1)
$__internal_1_$__cuda_sm20_dsqrt_rn_f64_mediumpath_v1:
[----:B------:R-:W-:Y:S01]  /*24b0*/  ISETP.GE.U32.AND P0, PT, R28, -0x3400000, PT ;  /* 0xfcc000001c00780c */ /* 0x000fe20003f06070 */
[----:B------:R-:W-:Y:S01]  /*24c0*/  BSSY.RECONVERGENT B1, `(.L_x_47) ;  /* 0x0000024000017945 */ /* 0x000fe20003800200 */
[----:B------:R-:W-:-:S11]  /*24d0*/  IMAD.MOV.U32 R28, RZ, RZ, R7 ;  /* 0x000000ffff1c7224 */ /* 0x000fd600078e0007 */
[----:B------:R-:W-:Y:S05]  /*24e0*/  @!P0 BRA `(.L_x_48) ;  /* 0x0000000000208947 */ /* 0x000fea0003800000 */
[----:B------:R-:W-:-:S10]  /*24f0*/  DFMA.RM R26, R10, R28, R26 ;  /* 0x0000001c0a1a722b */ /* 0x000fd4000000401a */
[----:B------:R-:W-:-:S05]  /*2500*/  IADD3 R10, P0, PT, R26, 0x1, RZ ;  /* 0x000000011a0a7810 */ /* 0x000fca0007f1e0ff */
[----:B------:R-:W-:-:S06]  /*2510*/  IMAD.X R11, RZ, RZ, R27, P0 ;  /* 0x000000ffff0b7224 */ /* 0x000fcc00000e061b */
[----:B------:R-:W-:-:S08]  /*2520*/  DFMA.RP R8, -R26, R10, R8 ;  /* 0x0000000a1a08722b */ /* 0x000fd00000008108 */
[----:B------:R-:W-:-:S06]  /*2530*/  DSETP.GT.AND P0, PT, R8, RZ, PT ;  /* 0x000000ff0800722a */ /* 0x000fcc0003f04000 */
[----:B------:R-:W-:Y:S02]  /*2540*/  FSEL R10, R10, R26, P0 ;  /* 0x0000001a0a0a7208 */ /* 0x000fe40000000000 */
[----:B------:R-:W-:Y:S01]  /*2550*/  FSEL R11, R11, R27, P0 ;  /* 0x0000001b0b0b7208 */ /* 0x000fe20000000000 */
[----:B------:R-:W-:Y:S06]  /*2560*/  BRA `(.L_x_49) ;  /* 0x0000000000647947 */ /* 0x000fec0003800000 */
.L_x_48:
[----:B------:R-:W-:-:S14]  /*2570*/  DSETP.NE.AND P0, PT, R8, RZ, PT ;  /* 0x000000ff0800722a */ /* 0x000fdc0003f05000 */
[----:B------:R-:W-:Y:S05]  /*2580*/  @!P0 BRA `(.L_x_50) ;  /* 0x0000000000588947 */ /* 0x000fea0003800000 */
[----:B------:R-:W-:-:S13]  /*2590*/  ISETP.GE.AND P0, PT, R9, RZ, PT ;  /* 0x000000ff0900720c */ /* 0x000fda0003f06270 */
[----:B------:R-:W-:Y:S01]  /*25a0*/  @!P0 IMAD.MOV.U32 R10, RZ, RZ, 0x0 ;  /* 0x00000000ff0a8424 */ /* 0x000fe200078e00ff */
[----:B------:R-:W-:Y:S01]  /*25b0*/  @!P0 MOV R11, 0xfff80000 ;  /* 0xfff80000000b8802 */ /* 0x000fe20000000f00 */
[----:B------:R-:W-:Y:S06]  /*25c0*/  @!P0 BRA `(.L_x_49) ;  /* 0x00000000004c8947 */ /* 0x000fec0003800000 */
[----:B------:R-:W-:-:S13]  /*25d0*/  ISETP.GT.AND P0, PT, R9, 0x7fefffff, PT ;  /* 0x7fefffff0900780c */ /* 0x000fda0003f04270 */
[----:B------:R-:W-:Y:S05]  /*25e0*/  @P0 BRA `(.L_x_50) ;  /* 0x0000000000400947 */ /* 0x000fea0003800000 */
[----:B------:R-:W-:Y:S01]  /*25f0*/  DMUL R28, R8, 8.11296384146066816958e+31 ;  /* 0x46900000081c7828 */ /* 0x000fe20000000000 */
[----:B------:R-:W-:Y:S02]  /*2600*/  IMAD.MOV.U32 R26, RZ, RZ, RZ ;  /* 0x000000ffff1a7224 */ /* 0x000fe400078e00ff */
[----:B------:R-:W-:Y:S02]  /*2610*/  IMAD.MOV.U32 R8, RZ, RZ, 0x0 ;  /* 0x00000000ff087424 */ /* 0x000fe400078e00ff */
[----:B------:R-:W-:Y:S01]  /*2620*/  IMAD.MOV.U32 R9, RZ, RZ, 0x3fd80000 ;  /* 0x3fd80000ff097424 */ /* 0x000fe200078e00ff */
[----:B------:R-:W0:Y:S02]  /*2630*/  MUFU.RSQ64H R27, R29 ;  /* 0x0000001d001b7308 */ /* 0x000e240000001c00 */
[----:B0-----:R-:W-:-:S08]  /*2640*/  DMUL R10, R26, R26 ;  /* 0x0000001a1a0a7228 */ /* 0x001fd00000000000 */
[----:B------:R-:W-:-:S08]  /*2650*/  DFMA R10, R28, -R10, 1 ;  /* 0x3ff000001c0a742b */ /* 0x000fd0000000080a */
[----:B------:R-:W-:Y:S02]  /*2660*/  DFMA R8, R10, R8, 0.5 ;  /* 0x3fe000000a08742b */ /* 0x000fe40000000008 */
[----:B------:R-:W-:-:S08]  /*2670*/  DMUL R10, R26, R10 ;  /* 0x0000000a1a0a7228 */ /* 0x000fd00000000000 */
[----:B------:R-:W-:-:S08]  /*2680*/  DFMA R10, R8, R10, R26 ;  /* 0x0000000a080a722b */ /* 0x000fd0000000001a */
[----:B------:R-:W-:Y:S02]  /*2690*/  DMUL R8, R28, R10 ;  /* 0x0000000a1c087228 */ /* 0x000fe40000000000 */
[----:B------:R-:W-:-:S06]  /*26a0*/  VIADD R11, R11, 0xfff00000 ;  /* 0xfff000000b0b7836 */ /* 0x000fcc0000000000 */
[----:B------:R-:W-:-:S08]  /*26b0*/  DFMA R28, R8, -R8, R28 ;  /* 0x80000008081c722b */ /* 0x000fd0000000001c */
[----:B------:R-:W-:-:S10]  /*26c0*/  DFMA R10, R10, R28, R8 ;  /* 0x0000001c0a0a722b */ /* 0x000fd40000000008 */
[----:B------:R-:W-:Y:S01]  /*26d0*/  VIADD R11, R11, 0xfcb00000 ;  /* 0xfcb000000b0b7836 */ /* 0x000fe20000000000 */
[----:B------:R-:W-:Y:S06]  /*26e0*/  BRA `(.L_x_49) ;  /* 0x0000000000047947 */ /* 0x000fec0003800000 */
.L_x_50:
[----:B------:R-:W-:-:S11]  /*26f0*/  DADD R10, R8, R8 ;  /* 0x00000000080a7229 */ /* 0x000fd60000000008 */
.L_x_49:
[----:B------:R-:W-:Y:S05]  /*2700*/  BSYNC.RECONVERGENT B1 ;  /* 0x0000000000017941 */ /* 0x000fea0003800200 */
.L_x_47:
[----:B------:R-:W-:Y:S02]  /*2710*/  IMAD.MOV.U32 R8, RZ, RZ, R10 ;  /* 0x000000ffff087224 */ /* 0x000fe400078e000a */
[----:B------:R-:W-:Y:S02]  /*2720*/  IMAD.MOV.U32 R7, RZ, RZ, R11 ;  /* 0x000000ffff077224 */ /* 0x000fe400078e000b */
[----:B------:R-:W-:Y:S02]  /*2730*/  IMAD.MOV.U32 R10, RZ, RZ, R6 ;  /* 0x000000ffff0a7224 */ /* 0x000fe400078e0006 */
[----:B------:R-:W-:-:S04]  /*2740*/  IMAD.MOV.U32 R11, RZ, RZ, 0x0 ;  /* 0x00000000ff0b7424 */ /* 0x000fc800078e00ff */
[----:B------:R-:W-:Y:S05]  /*2750*/  RET.REL.NODEC R10 `(_Z17mandelbrot_updateiiiidPPPidddd) ;  /* 0xffffffd80a287950 */ /* 0x000fea0003c3ffff */
.L_x_51:
[----:B------:R-:W-:-:S00]  /*2760*/  BRA `(.L_x_51) ;  /* 0xfffffffc00fc7947 */ /* 0x000fc0000383ffff */
[----:B------:R-:W-:-:S00]  /*2770*/  NOP ;  /* 0x0000000000007918 */ /* 0x000fc00000000000 */
        /* <DEDUP_REMOVED lines=8> */
.L_x_53:


//--------------------- .nv.shared.reserved.0     --------------------------
	.section	.nv.shared.reserved.0,"aw",@nobits
	.weak		__nv_reservedSMEM_offset_0_alias
	.size		__nv_reservedSMEM_offset_0_alias, 0, 64
	.other		__nv_reservedSMEM_offset_0_alias,@"STO_CUDA_RESERVED_SHARED STV_DEFAULT"
__nv_reservedSMEM_offset_0_alias:
	.zero		0
	.zero		64


//--------------------- .nv.constant0._Z17mandelbrot_updateiiiidPPPidddd --------------------------
	.section	.nv.constant0._Z17mandelbrot_updateiiiidPPPidddd,"a",@progbits
	.sectionflags	@""
	.align	4
.nv.constant0._Z17mandelbrot_updateiiiidPPPidddd:
	.zero		960


//--------------------- SYMBOLS --------------------------

	.type		.nv.reservedSmem.offset0,@object
	.size		.nv.reservedSmem.offset0,0x4
